//
// Generated by NVIDIA NVVM Compiler
//
// Compiler Build ID: CL-36424714
// Cuda compilation tools, release 13.0, V13.0.88
// Based on NVVM 20.0.0
//

.version 9.0
.target sm_100
.address_size 64

	// .globl	cast_scale_u8
// _ZZ18reduce_sum_partialE10partialSum has been demoted

.visible .entry cast_scale_u8(
	.param .u64 .ptr .align 1 cast_scale_u8_param_0,
	.param .f32 cast_scale_u8_param_1,
	.param .u64 .ptr .align 1 cast_scale_u8_param_2,
	.param .u32 cast_scale_u8_param_3
)
{
	.reg .pred 	%p<2>;
	.reg .b16 	%rs<2>;
	.reg .b32 	%r<6>;
	.reg .b32 	%f<4>;
	.reg .b64 	%rd<9>;

	ld.param.u64 	%rd1, [cast_scale_u8_param_0];
	ld.param.f32 	%f1, [cast_scale_u8_param_1];
	ld.param.u64 	%rd2, [cast_scale_u8_param_2];
	ld.param.u32 	%r2, [cast_scale_u8_param_3];
	mov.u32 	%r3, %ctaid.x;
	mov.u32 	%r4, %ntid.x;
	mov.u32 	%r5, %tid.x;
	mad.lo.s32 	%r1, %r3, %r4, %r5;
	setp.ge.u32 	%p1, %r1, %r2;
	@%p1 bra 	$L__BB0_2;
	cvta.to.global.u64 	%rd3, %rd1;
	cvta.to.global.u64 	%rd4, %rd2;
	cvt.s64.s32 	%rd5, %r1;
	add.s64 	%rd6, %rd3, %rd5;
	ld.global.u8 	%rs1, [%rd6];
	cvt.rn.f32.u16 	%f2, %rs1;
	mul.f32 	%f3, %f1, %f2;
	mul.wide.s32 	%rd7, %r1, 4;
	add.s64 	%rd8, %rd4, %rd7;
	st.global.f32 	[%rd8], %f3;
$L__BB0_2:
	ret;

}
	// .globl	one_hot_cast_u8
.visible .entry one_hot_cast_u8(
	.param .u64 .ptr .align 1 one_hot_cast_u8_param_0,
	.param .u32 one_hot_cast_u8_param_1,
	.param .u64 .ptr .align 1 one_hot_cast_u8_param_2,
	.param .u32 one_hot_cast_u8_param_3
)
{
	.reg .pred 	%p<2>;
	.reg .b32 	%r<10>;
	.reg .b64 	%rd<9>;

	ld.param.u64 	%rd1, [one_hot_cast_u8_param_0];
	ld.param.u32 	%r2, [one_hot_cast_u8_param_1];
	ld.param.u64 	%rd2, [one_hot_cast_u8_param_2];
	ld.param.u32 	%r3, [one_hot_cast_u8_param_3];
	mov.u32 	%r4, %ctaid.x;
	mov.u32 	%r5, %ntid.x;
	mov.u32 	%r6, %tid.x;
	mad.lo.s32 	%r1, %r4, %r5, %r6;
	setp.ge.u32 	%p1, %r1, %r3;
	@%p1 bra 	$L__BB1_2;
	cvta.to.global.u64 	%rd3, %rd1;
	cvta.to.global.u64 	%rd4, %rd2;
	cvt.s64.s32 	%rd5, %r1;
	add.s64 	%rd6, %rd3, %rd5;
	ld.global.u8 	%r7, [%rd6];
	mad.lo.s32 	%r8, %r2, %r1, %r7;
	mul.wide.u32 	%rd7, %r8, 4;
	add.s64 	%rd8, %rd4, %rd7;
	mov.b32 	%r9, 1065353216;
	st.global.u32 	[%rd8], %r9;
$L__BB1_2:
	ret;

}
	// .globl	cross_entropy_forward
.visible .entry cross_entropy_forward(
	.param .u64 .ptr .align 1 cross_entropy_forward_param_0,
	.param .u32 cross_entropy_forward_param_1,
	.param .u64 .ptr .align 1 cross_entropy_forward_param_2,
	.param .u64 .ptr .align 1 cross_entropy_forward_param_3,
	.param .u32 cross_entropy_forward_param_4
)
{
	.reg .pred 	%p<48>;
	.reg .b32 	%r<307>;
	.reg .b32 	%f<500>;
	.reg .b64 	%rd<329>;

	ld.param.u64 	%rd4, [cross_entropy_forward_param_0];
	ld.param.u32 	%r102, [cross_entropy_forward_param_1];
	ld.param.u64 	%rd5, [cross_entropy_forward_param_2];
	ld.param.u64 	%rd6, [cross_entropy_forward_param_3];
	ld.param.u32 	%r103, [cross_entropy_forward_param_4];
	cvta.to.global.u64 	%rd1, %rd5;
	cvta.to.global.u64 	%rd2, %rd6;
	cvta.to.global.u64 	%rd3, %rd4;
	mov.u32 	%r104, %ctaid.x;
	mov.u32 	%r105, %ntid.x;
	mov.u32 	%r106, %tid.x;
	mad.lo.s32 	%r1, %r104, %r105, %r106;
	setp.ge.u32 	%p1, %r1, %r103;
	@%p1 bra 	$L__BB2_64;
	mul.lo.s32 	%r2, %r102, %r1;
	mul.wide.u32 	%rd7, %r2, 4;
	add.s64 	%rd8, %rd3, %rd7;
	ld.global.f32 	%f490, [%rd8];
	setp.lt.u32 	%p2, %r102, 2;
	@%p2 bra 	$L__BB2_15;
	add.s32 	%r3, %r102, -1;
	add.s32 	%r108, %r102, -2;
	and.b32  	%r4, %r3, 15;
	setp.lt.u32 	%p3, %r108, 15;
	mov.b32 	%r274, 1;
	@%p3 bra 	$L__BB2_6;
	and.b32  	%r110, %r3, -16;
	neg.s32 	%r280, %r110;
	mov.b32 	%r279, 8;
	mov.u32 	%r278, %r2;
$L__BB2_4:
	.pragma "nounroll";
	add.s32 	%r111, %r278, 1;
	mul.wide.u32 	%rd9, %r111, 4;
	add.s64 	%rd10, %rd3, %rd9;
	ld.global.f32 	%f29, [%rd10];
	max.f32 	%f30, %f29, %f490;
	add.s32 	%r112, %r278, 2;
	mul.wide.u32 	%rd11, %r112, 4;
	add.s64 	%rd12, %rd3, %rd11;
	ld.global.f32 	%f31, [%rd12];
	max.f32 	%f32, %f31, %f30;
	add.s32 	%r113, %r278, 3;
	mul.wide.u32 	%rd13, %r113, 4;
	add.s64 	%rd14, %rd3, %rd13;
	ld.global.f32 	%f33, [%rd14];
	max.f32 	%f34, %f33, %f32;
	add.s32 	%r114, %r278, 4;
	mul.wide.u32 	%rd15, %r114, 4;
	add.s64 	%rd16, %rd3, %rd15;
	ld.global.f32 	%f35, [%rd16];
	max.f32 	%f36, %f35, %f34;
	add.s32 	%r115, %r278, 5;
	mul.wide.u32 	%rd17, %r115, 4;
	add.s64 	%rd18, %rd3, %rd17;
	ld.global.f32 	%f37, [%rd18];
	max.f32 	%f38, %f37, %f36;
	add.s32 	%r116, %r278, 6;
	mul.wide.u32 	%rd19, %r116, 4;
	add.s64 	%rd20, %rd3, %rd19;
	ld.global.f32 	%f39, [%rd20];
	max.f32 	%f40, %f39, %f38;
	add.s32 	%r117, %r278, 7;
	mul.wide.u32 	%rd21, %r117, 4;
	add.s64 	%rd22, %rd3, %rd21;
	ld.global.f32 	%f41, [%rd22];
	max.f32 	%f42, %f41, %f40;
	add.s32 	%r118, %r278, 8;
	mul.wide.u32 	%rd23, %r118, 4;
	add.s64 	%rd24, %rd3, %rd23;
	ld.global.f32 	%f43, [%rd24];
	max.f32 	%f44, %f43, %f42;
	add.s32 	%r119, %r278, 9;
	mul.wide.u32 	%rd25, %r119, 4;
	add.s64 	%rd26, %rd3, %rd25;
	ld.global.f32 	%f45, [%rd26];
	max.f32 	%f46, %f45, %f44;
	add.s32 	%r120, %r278, 10;
	mul.wide.u32 	%rd27, %r120, 4;
	add.s64 	%rd28, %rd3, %rd27;
	ld.global.f32 	%f47, [%rd28];
	max.f32 	%f48, %f47, %f46;
	add.s32 	%r121, %r278, 11;
	mul.wide.u32 	%rd29, %r121, 4;
	add.s64 	%rd30, %rd3, %rd29;
	ld.global.f32 	%f49, [%rd30];
	max.f32 	%f50, %f49, %f48;
	add.s32 	%r122, %r278, 12;
	mul.wide.u32 	%rd31, %r122, 4;
	add.s64 	%rd32, %rd3, %rd31;
	ld.global.f32 	%f51, [%rd32];
	max.f32 	%f52, %f51, %f50;
	add.s32 	%r123, %r278, 13;
	mul.wide.u32 	%rd33, %r123, 4;
	add.s64 	%rd34, %rd3, %rd33;
	ld.global.f32 	%f53, [%rd34];
	max.f32 	%f54, %f53, %f52;
	add.s32 	%r124, %r278, 14;
	mul.wide.u32 	%rd35, %r124, 4;
	add.s64 	%rd36, %rd3, %rd35;
	ld.global.f32 	%f55, [%rd36];
	max.f32 	%f56, %f55, %f54;
	add.s32 	%r125, %r278, 15;
	mul.wide.u32 	%rd37, %r125, 4;
	add.s64 	%rd38, %rd3, %rd37;
	ld.global.f32 	%f57, [%rd38];
	max.f32 	%f58, %f57, %f56;
	add.s32 	%r278, %r278, 16;
	mul.wide.u32 	%rd39, %r278, 4;
	add.s64 	%rd40, %rd3, %rd39;
	ld.global.f32 	%f59, [%rd40];
	max.f32 	%f490, %f59, %f58;
	add.s32 	%r280, %r280, 16;
	add.s32 	%r279, %r279, 16;
	setp.eq.s32 	%p4, %r280, 0;
	@%p4 bra 	$L__BB2_5;
	bra.uni 	$L__BB2_4;
$L__BB2_5:
	add.s32 	%r274, %r279, -7;
$L__BB2_6:
	setp.eq.s32 	%p5, %r4, 0;
	@%p5 bra 	$L__BB2_15;
	and.b32  	%r8, %r3, 7;
	setp.lt.u32 	%p6, %r4, 8;
	@%p6 bra 	$L__BB2_9;
	add.s32 	%r126, %r274, %r2;
	mul.wide.u32 	%rd41, %r126, 4;
	add.s64 	%rd42, %rd3, %rd41;
	ld.global.f32 	%f61, [%rd42];
	max.f32 	%f62, %f61, %f490;
	add.s32 	%r127, %r126, 1;
	mul.wide.u32 	%rd43, %r127, 4;
	add.s64 	%rd44, %rd3, %rd43;
	ld.global.f32 	%f63, [%rd44];
	max.f32 	%f64, %f63, %f62;
	add.s32 	%r128, %r126, 2;
	mul.wide.u32 	%rd45, %r128, 4;
	add.s64 	%rd46, %rd3, %rd45;
	ld.global.f32 	%f65, [%rd46];
	max.f32 	%f66, %f65, %f64;
	add.s32 	%r129, %r126, 3;
	mul.wide.u32 	%rd47, %r129, 4;
	add.s64 	%rd48, %rd3, %rd47;
	ld.global.f32 	%f67, [%rd48];
	max.f32 	%f68, %f67, %f66;
	add.s32 	%r130, %r126, 4;
	mul.wide.u32 	%rd49, %r130, 4;
	add.s64 	%rd50, %rd3, %rd49;
	ld.global.f32 	%f69, [%rd50];
	max.f32 	%f70, %f69, %f68;
	add.s32 	%r131, %r126, 5;
	mul.wide.u32 	%rd51, %r131, 4;
	add.s64 	%rd52, %rd3, %rd51;
	ld.global.f32 	%f71, [%rd52];
	max.f32 	%f72, %f71, %f70;
	add.s32 	%r132, %r126, 6;
	mul.wide.u32 	%rd53, %r132, 4;
	add.s64 	%rd54, %rd3, %rd53;
	ld.global.f32 	%f73, [%rd54];
	max.f32 	%f74, %f73, %f72;
	add.s32 	%r133, %r126, 7;
	mul.wide.u32 	%rd55, %r133, 4;
	add.s64 	%rd56, %rd3, %rd55;
	ld.global.f32 	%f75, [%rd56];
	max.f32 	%f490, %f75, %f74;
	add.s32 	%r274, %r274, 8;
$L__BB2_9:
	setp.eq.s32 	%p7, %r8, 0;
	@%p7 bra 	$L__BB2_15;
	and.b32  	%r11, %r3, 3;
	setp.lt.u32 	%p8, %r8, 4;
	@%p8 bra 	$L__BB2_12;
	add.s32 	%r134, %r274, %r2;
	mul.wide.u32 	%rd57, %r134, 4;
	add.s64 	%rd58, %rd3, %rd57;
	ld.global.f32 	%f77, [%rd58];
	max.f32 	%f78, %f77, %f490;
	add.s32 	%r135, %r134, 1;
	mul.wide.u32 	%rd59, %r135, 4;
	add.s64 	%rd60, %rd3, %rd59;
	ld.global.f32 	%f79, [%rd60];
	max.f32 	%f80, %f79, %f78;
	add.s32 	%r136, %r134, 2;
	mul.wide.u32 	%rd61, %r136, 4;
	add.s64 	%rd62, %rd3, %rd61;
	ld.global.f32 	%f81, [%rd62];
	max.f32 	%f82, %f81, %f80;
	add.s32 	%r137, %r134, 3;
	mul.wide.u32 	%rd63, %r137, 4;
	add.s64 	%rd64, %rd3, %rd63;
	ld.global.f32 	%f83, [%rd64];
	max.f32 	%f490, %f83, %f82;
	add.s32 	%r274, %r274, 4;
$L__BB2_12:
	setp.eq.s32 	%p9, %r11, 0;
	@%p9 bra 	$L__BB2_15;
	add.s32 	%r277, %r274, %r2;
	neg.s32 	%r276, %r11;
$L__BB2_14:
	.pragma "nounroll";
	mul.wide.u32 	%rd65, %r277, 4;
	add.s64 	%rd66, %rd3, %rd65;
	ld.global.f32 	%f84, [%rd66];
	max.f32 	%f490, %f84, %f490;
	add.s32 	%r277, %r277, 1;
	add.s32 	%r276, %r276, 1;
	setp.ne.s32 	%p10, %r276, 0;
	@%p10 bra 	$L__BB2_14;
$L__BB2_15:
	setp.eq.s32 	%p11, %r102, 0;
	mov.f32 	%f499, 0f00000000;
	@%p11 bra 	$L__BB2_39;
	and.b32  	%r20, %r102, 15;
	setp.lt.u32 	%p12, %r102, 16;
	mov.b32 	%r281, 0;
	@%p12 bra 	$L__BB2_19;
	and.b32  	%r281, %r102, -16;
	neg.s32 	%r287, %r281;
	add.s32 	%r286, %r2, 7;
$L__BB2_18:
	.pragma "nounroll";
	add.s32 	%r139, %r286, -7;
	mul.wide.u32 	%rd67, %r139, 4;
	add.s64 	%rd68, %rd3, %rd67;
	ld.global.f32 	%f86, [%rd68];
	sub.f32 	%f87, %f86, %f490;
	add.s64 	%rd69, %rd2, %rd67;
	st.global.f32 	[%rd69], %f87;
	add.s32 	%r140, %r286, -6;
	mul.wide.u32 	%rd70, %r140, 4;
	add.s64 	%rd71, %rd3, %rd70;
	ld.global.f32 	%f88, [%rd71];
	sub.f32 	%f89, %f88, %f490;
	add.s64 	%rd72, %rd2, %rd70;
	st.global.f32 	[%rd72], %f89;
	add.s32 	%r141, %r286, -5;
	mul.wide.u32 	%rd73, %r141, 4;
	add.s64 	%rd74, %rd3, %rd73;
	ld.global.f32 	%f90, [%rd74];
	sub.f32 	%f91, %f90, %f490;
	add.s64 	%rd75, %rd2, %rd73;
	st.global.f32 	[%rd75], %f91;
	add.s32 	%r142, %r286, -4;
	mul.wide.u32 	%rd76, %r142, 4;
	add.s64 	%rd77, %rd3, %rd76;
	ld.global.f32 	%f92, [%rd77];
	sub.f32 	%f93, %f92, %f490;
	add.s64 	%rd78, %rd2, %rd76;
	st.global.f32 	[%rd78], %f93;
	add.s32 	%r143, %r286, -3;
	mul.wide.u32 	%rd79, %r143, 4;
	add.s64 	%rd80, %rd3, %rd79;
	ld.global.f32 	%f94, [%rd80];
	sub.f32 	%f95, %f94, %f490;
	add.s64 	%rd81, %rd2, %rd79;
	st.global.f32 	[%rd81], %f95;
	add.s32 	%r144, %r286, -2;
	mul.wide.u32 	%rd82, %r144, 4;
	add.s64 	%rd83, %rd3, %rd82;
	ld.global.f32 	%f96, [%rd83];
	sub.f32 	%f97, %f96, %f490;
	add.s64 	%rd84, %rd2, %rd82;
	st.global.f32 	[%rd84], %f97;
	add.s32 	%r145, %r286, -1;
	mul.wide.u32 	%rd85, %r145, 4;
	add.s64 	%rd86, %rd3, %rd85;
	ld.global.f32 	%f98, [%rd86];
	sub.f32 	%f99, %f98, %f490;
	add.s64 	%rd87, %rd2, %rd85;
	st.global.f32 	[%rd87], %f99;
	add.s32 	%r146, %r286, 8;
	mul.wide.u32 	%rd88, %r286, 4;
	add.s64 	%rd89, %rd3, %rd88;
	ld.global.f32 	%f100, [%rd89];
	sub.f32 	%f101, %f100, %f490;
	add.s64 	%rd90, %rd2, %rd88;
	st.global.f32 	[%rd90], %f101;
	add.s32 	%r147, %r286, 1;
	mul.wide.u32 	%rd91, %r147, 4;
	add.s64 	%rd92, %rd3, %rd91;
	ld.global.f32 	%f102, [%rd92];
	sub.f32 	%f103, %f102, %f490;
	add.s64 	%rd93, %rd2, %rd91;
	st.global.f32 	[%rd93], %f103;
	add.s32 	%r148, %r286, 2;
	mul.wide.u32 	%rd94, %r148, 4;
	add.s64 	%rd95, %rd3, %rd94;
	ld.global.f32 	%f104, [%rd95];
	sub.f32 	%f105, %f104, %f490;
	add.s64 	%rd96, %rd2, %rd94;
	st.global.f32 	[%rd96], %f105;
	add.s32 	%r149, %r286, 3;
	mul.wide.u32 	%rd97, %r149, 4;
	add.s64 	%rd98, %rd3, %rd97;
	ld.global.f32 	%f106, [%rd98];
	sub.f32 	%f107, %f106, %f490;
	add.s64 	%rd99, %rd2, %rd97;
	st.global.f32 	[%rd99], %f107;
	add.s32 	%r150, %r286, 4;
	mul.wide.u32 	%rd100, %r150, 4;
	add.s64 	%rd101, %rd3, %rd100;
	ld.global.f32 	%f108, [%rd101];
	sub.f32 	%f109, %f108, %f490;
	add.s64 	%rd102, %rd2, %rd100;
	st.global.f32 	[%rd102], %f109;
	add.s32 	%r151, %r286, 5;
	mul.wide.u32 	%rd103, %r151, 4;
	add.s64 	%rd104, %rd3, %rd103;
	ld.global.f32 	%f110, [%rd104];
	sub.f32 	%f111, %f110, %f490;
	add.s64 	%rd105, %rd2, %rd103;
	st.global.f32 	[%rd105], %f111;
	add.s32 	%r152, %r286, 6;
	mul.wide.u32 	%rd106, %r152, 4;
	add.s64 	%rd107, %rd3, %rd106;
	ld.global.f32 	%f112, [%rd107];
	sub.f32 	%f113, %f112, %f490;
	add.s64 	%rd108, %rd2, %rd106;
	st.global.f32 	[%rd108], %f113;
	add.s32 	%r153, %r286, 7;
	mul.wide.u32 	%rd109, %r153, 4;
	add.s64 	%rd110, %rd3, %rd109;
	ld.global.f32 	%f114, [%rd110];
	sub.f32 	%f115, %f114, %f490;
	add.s64 	%rd111, %rd2, %rd109;
	st.global.f32 	[%rd111], %f115;
	mul.wide.u32 	%rd112, %r146, 4;
	add.s64 	%rd113, %rd3, %rd112;
	ld.global.f32 	%f116, [%rd113];
	sub.f32 	%f117, %f116, %f490;
	add.s64 	%rd114, %rd2, %rd112;
	st.global.f32 	[%rd114], %f117;
	add.s32 	%r287, %r287, 16;
	add.s32 	%r286, %r286, 16;
	setp.eq.s32 	%p13, %r287, 0;
	@%p13 bra 	$L__BB2_19;
	bra.uni 	$L__BB2_18;
$L__BB2_19:
	setp.eq.s32 	%p14, %r20, 0;
	@%p14 bra 	$L__BB2_28;
	and.b32  	%r31, %r102, 7;
	setp.lt.u32 	%p15, %r20, 8;
	@%p15 bra 	$L__BB2_22;
	add.s32 	%r154, %r281, %r2;
	mul.wide.u32 	%rd115, %r154, 4;
	add.s64 	%rd116, %rd3, %rd115;
	ld.global.f32 	%f118, [%rd116];
	sub.f32 	%f119, %f118, %f490;
	add.s64 	%rd117, %rd2, %rd115;
	st.global.f32 	[%rd117], %f119;
	add.s32 	%r155, %r154, 1;
	mul.wide.u32 	%rd118, %r155, 4;
	add.s64 	%rd119, %rd3, %rd118;
	ld.global.f32 	%f120, [%rd119];
	sub.f32 	%f121, %f120, %f490;
	add.s64 	%rd120, %rd2, %rd118;
	st.global.f32 	[%rd120], %f121;
	add.s32 	%r156, %r154, 2;
	mul.wide.u32 	%rd121, %r156, 4;
	add.s64 	%rd122, %rd3, %rd121;
	ld.global.f32 	%f122, [%rd122];
	sub.f32 	%f123, %f122, %f490;
	add.s64 	%rd123, %rd2, %rd121;
	st.global.f32 	[%rd123], %f123;
	add.s32 	%r157, %r154, 3;
	mul.wide.u32 	%rd124, %r157, 4;
	add.s64 	%rd125, %rd3, %rd124;
	ld.global.f32 	%f124, [%rd125];
	sub.f32 	%f125, %f124, %f490;
	add.s64 	%rd126, %rd2, %rd124;
	st.global.f32 	[%rd126], %f125;
	add.s32 	%r158, %r154, 4;
	mul.wide.u32 	%rd127, %r158, 4;
	add.s64 	%rd128, %rd3, %rd127;
	ld.global.f32 	%f126, [%rd128];
	sub.f32 	%f127, %f126, %f490;
	add.s64 	%rd129, %rd2, %rd127;
	st.global.f32 	[%rd129], %f127;
	add.s32 	%r159, %r154, 5;
	mul.wide.u32 	%rd130, %r159, 4;
	add.s64 	%rd131, %rd3, %rd130;
	ld.global.f32 	%f128, [%rd131];
	sub.f32 	%f129, %f128, %f490;
	add.s64 	%rd132, %rd2, %rd130;
	st.global.f32 	[%rd132], %f129;
	add.s32 	%r160, %r154, 6;
	mul.wide.u32 	%rd133, %r160, 4;
	add.s64 	%rd134, %rd3, %rd133;
	ld.global.f32 	%f130, [%rd134];
	sub.f32 	%f131, %f130, %f490;
	add.s64 	%rd135, %rd2, %rd133;
	st.global.f32 	[%rd135], %f131;
	add.s32 	%r161, %r154, 7;
	mul.wide.u32 	%rd136, %r161, 4;
	add.s64 	%rd137, %rd3, %rd136;
	ld.global.f32 	%f132, [%rd137];
	sub.f32 	%f133, %f132, %f490;
	add.s64 	%rd138, %rd2, %rd136;
	st.global.f32 	[%rd138], %f133;
	add.s32 	%r281, %r281, 8;
$L__BB2_22:
	setp.eq.s32 	%p16, %r31, 0;
	@%p16 bra 	$L__BB2_28;
	and.b32  	%r34, %r102, 3;
	setp.lt.u32 	%p17, %r31, 4;
	@%p17 bra 	$L__BB2_25;
	add.s32 	%r162, %r281, %r2;
	mul.wide.u32 	%rd139, %r162, 4;
	add.s64 	%rd140, %rd3, %rd139;
	ld.global.f32 	%f134, [%rd140];
	sub.f32 	%f135, %f134, %f490;
	add.s64 	%rd141, %rd2, %rd139;
	st.global.f32 	[%rd141], %f135;
	add.s32 	%r163, %r162, 1;
	mul.wide.u32 	%rd142, %r163, 4;
	add.s64 	%rd143, %rd3, %rd142;
	ld.global.f32 	%f136, [%rd143];
	sub.f32 	%f137, %f136, %f490;
	add.s64 	%rd144, %rd2, %rd142;
	st.global.f32 	[%rd144], %f137;
	add.s32 	%r164, %r162, 2;
	mul.wide.u32 	%rd145, %r164, 4;
	add.s64 	%rd146, %rd3, %rd145;
	ld.global.f32 	%f138, [%rd146];
	sub.f32 	%f139, %f138, %f490;
	add.s64 	%rd147, %rd2, %rd145;
	st.global.f32 	[%rd147], %f139;
	add.s32 	%r165, %r162, 3;
	mul.wide.u32 	%rd148, %r165, 4;
	add.s64 	%rd149, %rd3, %rd148;
	ld.global.f32 	%f140, [%rd149];
	sub.f32 	%f141, %f140, %f490;
	add.s64 	%rd150, %rd2, %rd148;
	st.global.f32 	[%rd150], %f141;
	add.s32 	%r281, %r281, 4;
$L__BB2_25:
	setp.eq.s32 	%p18, %r34, 0;
	@%p18 bra 	$L__BB2_28;
	add.s32 	%r285, %r281, %r2;
	neg.s32 	%r284, %r34;
$L__BB2_27:
	.pragma "nounroll";
	mul.wide.u32 	%rd151, %r285, 4;
	add.s64 	%rd152, %rd3, %rd151;
	ld.global.f32 	%f142, [%rd152];
	sub.f32 	%f143, %f142, %f490;
	add.s64 	%rd153, %rd2, %rd151;
	st.global.f32 	[%rd153], %f143;
	add.s32 	%r285, %r285, 1;
	add.s32 	%r284, %r284, 1;
	setp.ne.s32 	%p19, %r284, 0;
	@%p19 bra 	$L__BB2_27;
$L__BB2_28:
	and.b32  	%r43, %r102, 7;
	setp.lt.u32 	%p20, %r102, 8;
	mov.f32 	%f499, 0f00000000;
	mov.b32 	%r290, 0;
	@%p20 bra 	$L__BB2_31;
	and.b32  	%r290, %r102, -8;
	neg.s32 	%r289, %r290;
	add.s32 	%r288, %r2, 3;
	mov.f32 	%f499, 0f00000000;
$L__BB2_30:
	.pragma "nounroll";
	add.s32 	%r167, %r288, -3;
	mul.wide.u32 	%rd154, %r167, 4;
	add.s64 	%rd155, %rd2, %rd154;
	ld.global.f32 	%f147, [%rd155];
	fma.rn.f32 	%f148, %f147, 0f3BBB989D, 0f3F000000;
	cvt.sat.f32.f32 	%f149, %f148;
	mov.f32 	%f150, 0f4B400001;
	mov.f32 	%f151, 0f437C0000;
	fma.rm.f32 	%f152, %f149, %f151, %f150;
	add.f32 	%f153, %f152, 0fCB40007F;
	neg.f32 	%f154, %f153;
	fma.rn.f32 	%f155, %f147, 0f3FB8AA3B, %f154;
	fma.rn.f32 	%f156, %f147, 0f32A57060, %f155;
	mov.b32 	%r168, %f152;
	shl.b32 	%r169, %r168, 23;
	mov.b32 	%f157, %r169;
	ex2.approx.ftz.f32 	%f158, %f156;
	fma.rn.f32 	%f159, %f158, %f157, %f499;
	add.s32 	%r170, %r288, -2;
	mul.wide.u32 	%rd156, %r170, 4;
	add.s64 	%rd157, %rd2, %rd156;
	ld.global.f32 	%f160, [%rd157];
	fma.rn.f32 	%f161, %f160, 0f3BBB989D, 0f3F000000;
	cvt.sat.f32.f32 	%f162, %f161;
	fma.rm.f32 	%f163, %f162, %f151, %f150;
	add.f32 	%f164, %f163, 0fCB40007F;
	neg.f32 	%f165, %f164;
	fma.rn.f32 	%f166, %f160, 0f3FB8AA3B, %f165;
	fma.rn.f32 	%f167, %f160, 0f32A57060, %f166;
	mov.b32 	%r171, %f163;
	shl.b32 	%r172, %r171, 23;
	mov.b32 	%f168, %r172;
	ex2.approx.ftz.f32 	%f169, %f167;
	fma.rn.f32 	%f170, %f169, %f168, %f159;
	add.s32 	%r173, %r288, -1;
	mul.wide.u32 	%rd158, %r173, 4;
	add.s64 	%rd159, %rd2, %rd158;
	ld.global.f32 	%f171, [%rd159];
	fma.rn.f32 	%f172, %f171, 0f3BBB989D, 0f3F000000;
	cvt.sat.f32.f32 	%f173, %f172;
	fma.rm.f32 	%f174, %f173, %f151, %f150;
	add.f32 	%f175, %f174, 0fCB40007F;
	neg.f32 	%f176, %f175;
	fma.rn.f32 	%f177, %f171, 0f3FB8AA3B, %f176;
	fma.rn.f32 	%f178, %f171, 0f32A57060, %f177;
	mov.b32 	%r174, %f174;
	shl.b32 	%r175, %r174, 23;
	mov.b32 	%f179, %r175;
	ex2.approx.ftz.f32 	%f180, %f178;
	fma.rn.f32 	%f181, %f180, %f179, %f170;
	add.s32 	%r176, %r288, 4;
	mul.wide.u32 	%rd160, %r288, 4;
	add.s64 	%rd161, %rd2, %rd160;
	ld.global.f32 	%f182, [%rd161];
	fma.rn.f32 	%f183, %f182, 0f3BBB989D, 0f3F000000;
	cvt.sat.f32.f32 	%f184, %f183;
	fma.rm.f32 	%f185, %f184, %f151, %f150;
	add.f32 	%f186, %f185, 0fCB40007F;
	neg.f32 	%f187, %f186;
	fma.rn.f32 	%f188, %f182, 0f3FB8AA3B, %f187;
	fma.rn.f32 	%f189, %f182, 0f32A57060, %f188;
	mov.b32 	%r177, %f185;
	shl.b32 	%r178, %r177, 23;
	mov.b32 	%f190, %r178;
	ex2.approx.ftz.f32 	%f191, %f189;
	fma.rn.f32 	%f192, %f191, %f190, %f181;
	add.s32 	%r179, %r288, 1;
	mul.wide.u32 	%rd162, %r179, 4;
	add.s64 	%rd163, %rd2, %rd162;
	ld.global.f32 	%f193, [%rd163];
	fma.rn.f32 	%f194, %f193, 0f3BBB989D, 0f3F000000;
	cvt.sat.f32.f32 	%f195, %f194;
	fma.rm.f32 	%f196, %f195, %f151, %f150;
	add.f32 	%f197, %f196, 0fCB40007F;
	neg.f32 	%f198, %f197;
	fma.rn.f32 	%f199, %f193, 0f3FB8AA3B, %f198;
	fma.rn.f32 	%f200, %f193, 0f32A57060, %f199;
	mov.b32 	%r180, %f196;
	shl.b32 	%r181, %r180, 23;
	mov.b32 	%f201, %r181;
	ex2.approx.ftz.f32 	%f202, %f200;
	fma.rn.f32 	%f203, %f202, %f201, %f192;
	add.s32 	%r182, %r288, 2;
	mul.wide.u32 	%rd164, %r182, 4;
	add.s64 	%rd165, %rd2, %rd164;
	ld.global.f32 	%f204, [%rd165];
	fma.rn.f32 	%f205, %f204, 0f3BBB989D, 0f3F000000;
	cvt.sat.f32.f32 	%f206, %f205;
	fma.rm.f32 	%f207, %f206, %f151, %f150;
	add.f32 	%f208, %f207, 0fCB40007F;
	neg.f32 	%f209, %f208;
	fma.rn.f32 	%f210, %f204, 0f3FB8AA3B, %f209;
	fma.rn.f32 	%f211, %f204, 0f32A57060, %f210;
	mov.b32 	%r183, %f207;
	shl.b32 	%r184, %r183, 23;
	mov.b32 	%f212, %r184;
	ex2.approx.ftz.f32 	%f213, %f211;
	fma.rn.f32 	%f214, %f213, %f212, %f203;
	add.s32 	%r185, %r288, 3;
	mul.wide.u32 	%rd166, %r185, 4;
	add.s64 	%rd167, %rd2, %rd166;
	ld.global.f32 	%f215, [%rd167];
	fma.rn.f32 	%f216, %f215, 0f3BBB989D, 0f3F000000;
	cvt.sat.f32.f32 	%f217, %f216;
	fma.rm.f32 	%f218, %f217, %f151, %f150;
	add.f32 	%f219, %f218, 0fCB40007F;
	neg.f32 	%f220, %f219;
	fma.rn.f32 	%f221, %f215, 0f3FB8AA3B, %f220;
	fma.rn.f32 	%f222, %f215, 0f32A57060, %f221;
	mov.b32 	%r186, %f218;
	shl.b32 	%r187, %r186, 23;
	mov.b32 	%f223, %r187;
	ex2.approx.ftz.f32 	%f224, %f222;
	fma.rn.f32 	%f225, %f224, %f223, %f214;
	mul.wide.u32 	%rd168, %r176, 4;
	add.s64 	%rd169, %rd2, %rd168;
	ld.global.f32 	%f226, [%rd169];
	fma.rn.f32 	%f227, %f226, 0f3BBB989D, 0f3F000000;
	cvt.sat.f32.f32 	%f228, %f227;
	fma.rm.f32 	%f229, %f228, %f151, %f150;
	add.f32 	%f230, %f229, 0fCB40007F;
	neg.f32 	%f231, %f230;
	fma.rn.f32 	%f232, %f226, 0f3FB8AA3B, %f231;
	fma.rn.f32 	%f233, %f226, 0f32A57060, %f232;
	mov.b32 	%r188, %f229;
	shl.b32 	%r189, %r188, 23;
	mov.b32 	%f234, %r189;
	ex2.approx.ftz.f32 	%f235, %f233;
	fma.rn.f32 	%f499, %f235, %f234, %f225;
	add.s32 	%r289, %r289, 8;
	add.s32 	%r288, %r288, 8;
	setp.ne.s32 	%p21, %r289, 0;
	@%p21 bra 	$L__BB2_30;
$L__BB2_31:
	setp.eq.s32 	%p22, %r43, 0;
	@%p22 bra 	$L__BB2_39;
	and.b32  	%r56, %r102, 3;
	setp.lt.u32 	%p23, %r43, 4;
	@%p23 bra 	$L__BB2_34;
	add.s32 	%r190, %r290, %r2;
	mul.wide.u32 	%rd170, %r190, 4;
	add.s64 	%rd171, %rd2, %rd170;
	ld.global.f32 	%f237, [%rd171];
	fma.rn.f32 	%f238, %f237, 0f3BBB989D, 0f3F000000;
	cvt.sat.f32.f32 	%f239, %f238;
	mov.f32 	%f240, 0f4B400001;
	mov.f32 	%f241, 0f437C0000;
	fma.rm.f32 	%f242, %f239, %f241, %f240;
	add.f32 	%f243, %f242, 0fCB40007F;
	neg.f32 	%f244, %f243;
	fma.rn.f32 	%f245, %f237, 0f3FB8AA3B, %f244;
	fma.rn.f32 	%f246, %f237, 0f32A57060, %f245;
	mov.b32 	%r191, %f242;
	shl.b32 	%r192, %r191, 23;
	mov.b32 	%f247, %r192;
	ex2.approx.ftz.f32 	%f248, %f246;
	fma.rn.f32 	%f249, %f248, %f247, %f499;
	add.s32 	%r193, %r190, 1;
	mul.wide.u32 	%rd172, %r193, 4;
	add.s64 	%rd173, %rd2, %rd172;
	ld.global.f32 	%f250, [%rd173];
	fma.rn.f32 	%f251, %f250, 0f3BBB989D, 0f3F000000;
	cvt.sat.f32.f32 	%f252, %f251;
	fma.rm.f32 	%f253, %f252, %f241, %f240;
	add.f32 	%f254, %f253, 0fCB40007F;
	neg.f32 	%f255, %f254;
	fma.rn.f32 	%f256, %f250, 0f3FB8AA3B, %f255;
	fma.rn.f32 	%f257, %f250, 0f32A57060, %f256;
	mov.b32 	%r194, %f253;
	shl.b32 	%r195, %r194, 23;
	mov.b32 	%f258, %r195;
	ex2.approx.ftz.f32 	%f259, %f257;
	fma.rn.f32 	%f260, %f259, %f258, %f249;
	add.s32 	%r196, %r190, 2;
	mul.wide.u32 	%rd174, %r196, 4;
	add.s64 	%rd175, %rd2, %rd174;
	ld.global.f32 	%f261, [%rd175];
	fma.rn.f32 	%f262, %f261, 0f3BBB989D, 0f3F000000;
	cvt.sat.f32.f32 	%f263, %f262;
	fma.rm.f32 	%f264, %f263, %f241, %f240;
	add.f32 	%f265, %f264, 0fCB40007F;
	neg.f32 	%f266, %f265;
	fma.rn.f32 	%f267, %f261, 0f3FB8AA3B, %f266;
	fma.rn.f32 	%f268, %f261, 0f32A57060, %f267;
	mov.b32 	%r197, %f264;
	shl.b32 	%r198, %r197, 23;
	mov.b32 	%f269, %r198;
	ex2.approx.ftz.f32 	%f270, %f268;
	fma.rn.f32 	%f271, %f270, %f269, %f260;
	add.s32 	%r199, %r190, 3;
	mul.wide.u32 	%rd176, %r199, 4;
	add.s64 	%rd177, %rd2, %rd176;
	ld.global.f32 	%f272, [%rd177];
	fma.rn.f32 	%f273, %f272, 0f3BBB989D, 0f3F000000;
	cvt.sat.f32.f32 	%f274, %f273;
	fma.rm.f32 	%f275, %f274, %f241, %f240;
	add.f32 	%f276, %f275, 0fCB40007F;
	neg.f32 	%f277, %f276;
	fma.rn.f32 	%f278, %f272, 0f3FB8AA3B, %f277;
	fma.rn.f32 	%f279, %f272, 0f32A57060, %f278;
	mov.b32 	%r200, %f275;
	shl.b32 	%r201, %r200, 23;
	mov.b32 	%f280, %r201;
	ex2.approx.ftz.f32 	%f281, %f279;
	fma.rn.f32 	%f499, %f281, %f280, %f271;
	add.s32 	%r290, %r290, 4;
$L__BB2_34:
	setp.eq.s32 	%p24, %r56, 0;
	@%p24 bra 	$L__BB2_39;
	setp.eq.s32 	%p25, %r56, 1;
	@%p25 bra 	$L__BB2_37;
	add.s32 	%r202, %r290, %r2;
	mul.wide.u32 	%rd178, %r202, 4;
	add.s64 	%rd179, %rd2, %rd178;
	ld.global.f32 	%f283, [%rd179];
	fma.rn.f32 	%f284, %f283, 0f3BBB989D, 0f3F000000;
	cvt.sat.f32.f32 	%f285, %f284;
	mov.f32 	%f286, 0f4B400001;
	mov.f32 	%f287, 0f437C0000;
	fma.rm.f32 	%f288, %f285, %f287, %f286;
	add.f32 	%f289, %f288, 0fCB40007F;
	neg.f32 	%f290, %f289;
	fma.rn.f32 	%f291, %f283, 0f3FB8AA3B, %f290;
	fma.rn.f32 	%f292, %f283, 0f32A57060, %f291;
	mov.b32 	%r203, %f288;
	shl.b32 	%r204, %r203, 23;
	mov.b32 	%f293, %r204;
	ex2.approx.ftz.f32 	%f294, %f292;
	fma.rn.f32 	%f295, %f294, %f293, %f499;
	add.s32 	%r205, %r202, 1;
	mul.wide.u32 	%rd180, %r205, 4;
	add.s64 	%rd181, %rd2, %rd180;
	ld.global.f32 	%f296, [%rd181];
	fma.rn.f32 	%f297, %f296, 0f3BBB989D, 0f3F000000;
	cvt.sat.f32.f32 	%f298, %f297;
	fma.rm.f32 	%f299, %f298, %f287, %f286;
	add.f32 	%f300, %f299, 0fCB40007F;
	neg.f32 	%f301, %f300;
	fma.rn.f32 	%f302, %f296, 0f3FB8AA3B, %f301;
	fma.rn.f32 	%f303, %f296, 0f32A57060, %f302;
	mov.b32 	%r206, %f299;
	shl.b32 	%r207, %r206, 23;
	mov.b32 	%f304, %r207;
	ex2.approx.ftz.f32 	%f305, %f303;
	fma.rn.f32 	%f499, %f305, %f304, %f295;
	add.s32 	%r290, %r290, 2;
$L__BB2_37:
	and.b32  	%r208, %r102, 1;
	setp.eq.b32 	%p26, %r208, 1;
	not.pred 	%p27, %p26;
	@%p27 bra 	$L__BB2_39;
	add.s32 	%r209, %r290, %r2;
	mul.wide.u32 	%rd182, %r209, 4;
	add.s64 	%rd183, %rd2, %rd182;
	ld.global.f32 	%f306, [%rd183];
	fma.rn.f32 	%f307, %f306, 0f3BBB989D, 0f3F000000;
	cvt.sat.f32.f32 	%f308, %f307;
	mov.f32 	%f309, 0f4B400001;
	mov.f32 	%f310, 0f437C0000;
	fma.rm.f32 	%f311, %f308, %f310, %f309;
	add.f32 	%f312, %f311, 0fCB40007F;
	neg.f32 	%f313, %f312;
	fma.rn.f32 	%f314, %f306, 0f3FB8AA3B, %f313;
	fma.rn.f32 	%f315, %f306, 0f32A57060, %f314;
	mov.b32 	%r210, %f311;
	shl.b32 	%r211, %r210, 23;
	mov.b32 	%f316, %r211;
	ex2.approx.ftz.f32 	%f317, %f315;
	fma.rn.f32 	%f499, %f317, %f316, %f499;
$L__BB2_39:
	setp.eq.s32 	%p28, %r102, 0;
	setp.lt.f32 	%p29, %f499, 0f00800000;
	mul.f32 	%f318, %f499, 0f4B000000;
	selp.f32 	%f319, %f318, %f499, %p29;
	selp.f32 	%f320, 0fC1B80000, 0f00000000, %p29;
	mov.b32 	%r212, %f319;
	add.s32 	%r213, %r212, -1059760811;
	and.b32  	%r214, %r213, -8388608;
	sub.s32 	%r215, %r212, %r214;
	mov.b32 	%f321, %r215;
	cvt.rn.f32.s32 	%f322, %r214;
	fma.rn.f32 	%f323, %f322, 0f34000000, %f320;
	add.f32 	%f324, %f321, 0fBF800000;
	fma.rn.f32 	%f325, %f324, 0fBE055027, 0f3E1039F6;
	fma.rn.f32 	%f326, %f325, %f324, 0fBDF8CDCC;
	fma.rn.f32 	%f327, %f326, %f324, 0f3E0F2955;
	fma.rn.f32 	%f328, %f327, %f324, 0fBE2AD8B9;
	fma.rn.f32 	%f329, %f328, %f324, 0f3E4CED0B;
	fma.rn.f32 	%f330, %f329, %f324, 0fBE7FFF22;
	fma.rn.f32 	%f331, %f330, %f324, 0f3EAAAA78;
	fma.rn.f32 	%f332, %f331, %f324, 0fBF000000;
	mul.f32 	%f333, %f324, %f332;
	fma.rn.f32 	%f334, %f333, %f324, %f324;
	fma.rn.f32 	%f335, %f323, 0f3F317218, %f334;
	setp.gt.u32 	%p30, %r212, 2139095039;
	fma.rn.f32 	%f336, %f319, 0f7F800000, 0f7F800000;
	selp.f32 	%f337, %f336, %f335, %p30;
	setp.eq.f32 	%p31, %f319, 0f00000000;
	selp.f32 	%f27, 0fFF800000, %f337, %p31;
	@%p28 bra 	$L__BB2_64;
	and.b32  	%r61, %r102, 15;
	setp.lt.u32 	%p32, %r102, 16;
	mov.b32 	%r293, 0;
	@%p32 bra 	$L__BB2_43;
	and.b32  	%r293, %r102, -16;
	neg.s32 	%r299, %r293;
	add.s32 	%r298, %r2, 7;
$L__BB2_42:
	.pragma "nounroll";
	add.s32 	%r217, %r298, -7;
	mul.wide.u32 	%rd184, %r217, 4;
	add.s64 	%rd185, %rd2, %rd184;
	ld.global.f32 	%f338, [%rd185];
	sub.f32 	%f339, %f27, %f338;
	st.global.f32 	[%rd185], %f339;
	add.s32 	%r218, %r298, -6;
	mul.wide.u32 	%rd186, %r218, 4;
	add.s64 	%rd187, %rd2, %rd186;
	ld.global.f32 	%f340, [%rd187];
	sub.f32 	%f341, %f27, %f340;
	st.global.f32 	[%rd187], %f341;
	add.s32 	%r219, %r298, -5;
	mul.wide.u32 	%rd188, %r219, 4;
	add.s64 	%rd189, %rd2, %rd188;
	ld.global.f32 	%f342, [%rd189];
	sub.f32 	%f343, %f27, %f342;
	st.global.f32 	[%rd189], %f343;
	add.s32 	%r220, %r298, -4;
	mul.wide.u32 	%rd190, %r220, 4;
	add.s64 	%rd191, %rd2, %rd190;
	ld.global.f32 	%f344, [%rd191];
	sub.f32 	%f345, %f27, %f344;
	st.global.f32 	[%rd191], %f345;
	add.s32 	%r221, %r298, -3;
	mul.wide.u32 	%rd192, %r221, 4;
	add.s64 	%rd193, %rd2, %rd192;
	ld.global.f32 	%f346, [%rd193];
	sub.f32 	%f347, %f27, %f346;
	st.global.f32 	[%rd193], %f347;
	add.s32 	%r222, %r298, -2;
	mul.wide.u32 	%rd194, %r222, 4;
	add.s64 	%rd195, %rd2, %rd194;
	ld.global.f32 	%f348, [%rd195];
	sub.f32 	%f349, %f27, %f348;
	st.global.f32 	[%rd195], %f349;
	add.s32 	%r223, %r298, -1;
	mul.wide.u32 	%rd196, %r223, 4;
	add.s64 	%rd197, %rd2, %rd196;
	ld.global.f32 	%f350, [%rd197];
	sub.f32 	%f351, %f27, %f350;
	st.global.f32 	[%rd197], %f351;
	add.s32 	%r224, %r298, 8;
	mul.wide.u32 	%rd198, %r298, 4;
	add.s64 	%rd199, %rd2, %rd198;
	ld.global.f32 	%f352, [%rd199];
	sub.f32 	%f353, %f27, %f352;
	st.global.f32 	[%rd199], %f353;
	add.s32 	%r225, %r298, 1;
	mul.wide.u32 	%rd200, %r225, 4;
	add.s64 	%rd201, %rd2, %rd200;
	ld.global.f32 	%f354, [%rd201];
	sub.f32 	%f355, %f27, %f354;
	st.global.f32 	[%rd201], %f355;
	add.s32 	%r226, %r298, 2;
	mul.wide.u32 	%rd202, %r226, 4;
	add.s64 	%rd203, %rd2, %rd202;
	ld.global.f32 	%f356, [%rd203];
	sub.f32 	%f357, %f27, %f356;
	st.global.f32 	[%rd203], %f357;
	add.s32 	%r227, %r298, 3;
	mul.wide.u32 	%rd204, %r227, 4;
	add.s64 	%rd205, %rd2, %rd204;
	ld.global.f32 	%f358, [%rd205];
	sub.f32 	%f359, %f27, %f358;
	st.global.f32 	[%rd205], %f359;
	add.s32 	%r228, %r298, 4;
	mul.wide.u32 	%rd206, %r228, 4;
	add.s64 	%rd207, %rd2, %rd206;
	ld.global.f32 	%f360, [%rd207];
	sub.f32 	%f361, %f27, %f360;
	st.global.f32 	[%rd207], %f361;
	add.s32 	%r229, %r298, 5;
	mul.wide.u32 	%rd208, %r229, 4;
	add.s64 	%rd209, %rd2, %rd208;
	ld.global.f32 	%f362, [%rd209];
	sub.f32 	%f363, %f27, %f362;
	st.global.f32 	[%rd209], %f363;
	add.s32 	%r230, %r298, 6;
	mul.wide.u32 	%rd210, %r230, 4;
	add.s64 	%rd211, %rd2, %rd210;
	ld.global.f32 	%f364, [%rd211];
	sub.f32 	%f365, %f27, %f364;
	st.global.f32 	[%rd211], %f365;
	add.s32 	%r231, %r298, 7;
	mul.wide.u32 	%rd212, %r231, 4;
	add.s64 	%rd213, %rd2, %rd212;
	ld.global.f32 	%f366, [%rd213];
	sub.f32 	%f367, %f27, %f366;
	st.global.f32 	[%rd213], %f367;
	mul.wide.u32 	%rd214, %r224, 4;
	add.s64 	%rd215, %rd2, %rd214;
	ld.global.f32 	%f368, [%rd215];
	sub.f32 	%f369, %f27, %f368;
	st.global.f32 	[%rd215], %f369;
	add.s32 	%r299, %r299, 16;
	add.s32 	%r298, %r298, 16;
	setp.eq.s32 	%p33, %r299, 0;
	@%p33 bra 	$L__BB2_43;
	bra.uni 	$L__BB2_42;
$L__BB2_43:
	setp.eq.s32 	%p34, %r61, 0;
	@%p34 bra 	$L__BB2_52;
	and.b32  	%r66, %r102, 7;
	setp.lt.u32 	%p35, %r61, 8;
	@%p35 bra 	$L__BB2_46;
	add.s32 	%r232, %r293, %r2;
	mul.wide.u32 	%rd216, %r232, 4;
	add.s64 	%rd217, %rd2, %rd216;
	ld.global.f32 	%f370, [%rd217];
	sub.f32 	%f371, %f27, %f370;
	st.global.f32 	[%rd217], %f371;
	add.s32 	%r233, %r232, 1;
	mul.wide.u32 	%rd218, %r233, 4;
	add.s64 	%rd219, %rd2, %rd218;
	ld.global.f32 	%f372, [%rd219];
	sub.f32 	%f373, %f27, %f372;
	st.global.f32 	[%rd219], %f373;
	add.s32 	%r234, %r232, 2;
	mul.wide.u32 	%rd220, %r234, 4;
	add.s64 	%rd221, %rd2, %rd220;
	ld.global.f32 	%f374, [%rd221];
	sub.f32 	%f375, %f27, %f374;
	st.global.f32 	[%rd221], %f375;
	add.s32 	%r235, %r232, 3;
	mul.wide.u32 	%rd222, %r235, 4;
	add.s64 	%rd223, %rd2, %rd222;
	ld.global.f32 	%f376, [%rd223];
	sub.f32 	%f377, %f27, %f376;
	st.global.f32 	[%rd223], %f377;
	add.s32 	%r236, %r232, 4;
	mul.wide.u32 	%rd224, %r236, 4;
	add.s64 	%rd225, %rd2, %rd224;
	ld.global.f32 	%f378, [%rd225];
	sub.f32 	%f379, %f27, %f378;
	st.global.f32 	[%rd225], %f379;
	add.s32 	%r237, %r232, 5;
	mul.wide.u32 	%rd226, %r237, 4;
	add.s64 	%rd227, %rd2, %rd226;
	ld.global.f32 	%f380, [%rd227];
	sub.f32 	%f381, %f27, %f380;
	st.global.f32 	[%rd227], %f381;
	add.s32 	%r238, %r232, 6;
	mul.wide.u32 	%rd228, %r238, 4;
	add.s64 	%rd229, %rd2, %rd228;
	ld.global.f32 	%f382, [%rd229];
	sub.f32 	%f383, %f27, %f382;
	st.global.f32 	[%rd229], %f383;
	add.s32 	%r239, %r232, 7;
	mul.wide.u32 	%rd230, %r239, 4;
	add.s64 	%rd231, %rd2, %rd230;
	ld.global.f32 	%f384, [%rd231];
	sub.f32 	%f385, %f27, %f384;
	st.global.f32 	[%rd231], %f385;
	add.s32 	%r293, %r293, 8;
$L__BB2_46:
	setp.eq.s32 	%p36, %r66, 0;
	@%p36 bra 	$L__BB2_52;
	and.b32  	%r69, %r102, 3;
	setp.lt.u32 	%p37, %r66, 4;
	@%p37 bra 	$L__BB2_49;
	add.s32 	%r240, %r293, %r2;
	mul.wide.u32 	%rd232, %r240, 4;
	add.s64 	%rd233, %rd2, %rd232;
	ld.global.f32 	%f386, [%rd233];
	sub.f32 	%f387, %f27, %f386;
	st.global.f32 	[%rd233], %f387;
	add.s32 	%r241, %r240, 1;
	mul.wide.u32 	%rd234, %r241, 4;
	add.s64 	%rd235, %rd2, %rd234;
	ld.global.f32 	%f388, [%rd235];
	sub.f32 	%f389, %f27, %f388;
	st.global.f32 	[%rd235], %f389;
	add.s32 	%r242, %r240, 2;
	mul.wide.u32 	%rd236, %r242, 4;
	add.s64 	%rd237, %rd2, %rd236;
	ld.global.f32 	%f390, [%rd237];
	sub.f32 	%f391, %f27, %f390;
	st.global.f32 	[%rd237], %f391;
	add.s32 	%r243, %r240, 3;
	mul.wide.u32 	%rd238, %r243, 4;
	add.s64 	%rd239, %rd2, %rd238;
	ld.global.f32 	%f392, [%rd239];
	sub.f32 	%f393, %f27, %f392;
	st.global.f32 	[%rd239], %f393;
	add.s32 	%r293, %r293, 4;
$L__BB2_49:
	setp.eq.s32 	%p38, %r69, 0;
	@%p38 bra 	$L__BB2_52;
	add.s32 	%r297, %r293, %r2;
	neg.s32 	%r296, %r69;
$L__BB2_51:
	.pragma "nounroll";
	mul.wide.u32 	%rd240, %r297, 4;
	add.s64 	%rd241, %rd2, %rd240;
	ld.global.f32 	%f394, [%rd241];
	sub.f32 	%f395, %f27, %f394;
	st.global.f32 	[%rd241], %f395;
	add.s32 	%r297, %r297, 1;
	add.s32 	%r296, %r296, 1;
	setp.ne.s32 	%p39, %r296, 0;
	@%p39 bra 	$L__BB2_51;
$L__BB2_52:
	add.s32 	%r245, %r102, -1;
	setp.lt.u32 	%p40, %r245, 15;
	mov.b32 	%r302, 0;
	@%p40 bra 	$L__BB2_55;
	and.b32  	%r302, %r102, -16;
	neg.s32 	%r301, %r302;
	add.s32 	%r300, %r2, 7;
$L__BB2_54:
	.pragma "nounroll";
	add.s32 	%r246, %r300, -7;
	mul.wide.u32 	%rd242, %r246, 4;
	add.s64 	%rd243, %rd2, %rd242;
	ld.global.f32 	%f396, [%rd243];
	add.s64 	%rd244, %rd1, %rd242;
	ld.global.f32 	%f397, [%rd244];
	mul.f32 	%f398, %f396, %f397;
	st.global.f32 	[%rd243], %f398;
	add.s32 	%r247, %r300, -6;
	mul.wide.u32 	%rd245, %r247, 4;
	add.s64 	%rd246, %rd2, %rd245;
	ld.global.f32 	%f399, [%rd246];
	add.s64 	%rd247, %rd1, %rd245;
	ld.global.f32 	%f400, [%rd247];
	mul.f32 	%f401, %f399, %f400;
	st.global.f32 	[%rd246], %f401;
	add.s32 	%r248, %r300, -5;
	mul.wide.u32 	%rd248, %r248, 4;
	add.s64 	%rd249, %rd2, %rd248;
	ld.global.f32 	%f402, [%rd249];
	add.s64 	%rd250, %rd1, %rd248;
	ld.global.f32 	%f403, [%rd250];
	mul.f32 	%f404, %f402, %f403;
	st.global.f32 	[%rd249], %f404;
	add.s32 	%r249, %r300, -4;
	mul.wide.u32 	%rd251, %r249, 4;
	add.s64 	%rd252, %rd2, %rd251;
	ld.global.f32 	%f405, [%rd252];
	add.s64 	%rd253, %rd1, %rd251;
	ld.global.f32 	%f406, [%rd253];
	mul.f32 	%f407, %f405, %f406;
	st.global.f32 	[%rd252], %f407;
	add.s32 	%r250, %r300, -3;
	mul.wide.u32 	%rd254, %r250, 4;
	add.s64 	%rd255, %rd2, %rd254;
	ld.global.f32 	%f408, [%rd255];
	add.s64 	%rd256, %rd1, %rd254;
	ld.global.f32 	%f409, [%rd256];
	mul.f32 	%f410, %f408, %f409;
	st.global.f32 	[%rd255], %f410;
	add.s32 	%r251, %r300, -2;
	mul.wide.u32 	%rd257, %r251, 4;
	add.s64 	%rd258, %rd2, %rd257;
	ld.global.f32 	%f411, [%rd258];
	add.s64 	%rd259, %rd1, %rd257;
	ld.global.f32 	%f412, [%rd259];
	mul.f32 	%f413, %f411, %f412;
	st.global.f32 	[%rd258], %f413;
	add.s32 	%r252, %r300, -1;
	mul.wide.u32 	%rd260, %r252, 4;
	add.s64 	%rd261, %rd2, %rd260;
	ld.global.f32 	%f414, [%rd261];
	add.s64 	%rd262, %rd1, %rd260;
	ld.global.f32 	%f415, [%rd262];
	mul.f32 	%f416, %f414, %f415;
	st.global.f32 	[%rd261], %f416;
	add.s32 	%r253, %r300, 8;
	mul.wide.u32 	%rd263, %r300, 4;
	add.s64 	%rd264, %rd2, %rd263;
	ld.global.f32 	%f417, [%rd264];
	add.s64 	%rd265, %rd1, %rd263;
	ld.global.f32 	%f418, [%rd265];
	mul.f32 	%f419, %f417, %f418;
	st.global.f32 	[%rd264], %f419;
	add.s32 	%r254, %r300, 1;
	mul.wide.u32 	%rd266, %r254, 4;
	add.s64 	%rd267, %rd2, %rd266;
	ld.global.f32 	%f420, [%rd267];
	add.s64 	%rd268, %rd1, %rd266;
	ld.global.f32 	%f421, [%rd268];
	mul.f32 	%f422, %f420, %f421;
	st.global.f32 	[%rd267], %f422;
	add.s32 	%r255, %r300, 2;
	mul.wide.u32 	%rd269, %r255, 4;
	add.s64 	%rd270, %rd2, %rd269;
	ld.global.f32 	%f423, [%rd270];
	add.s64 	%rd271, %rd1, %rd269;
	ld.global.f32 	%f424, [%rd271];
	mul.f32 	%f425, %f423, %f424;
	st.global.f32 	[%rd270], %f425;
	add.s32 	%r256, %r300, 3;
	mul.wide.u32 	%rd272, %r256, 4;
	add.s64 	%rd273, %rd2, %rd272;
	ld.global.f32 	%f426, [%rd273];
	add.s64 	%rd274, %rd1, %rd272;
	ld.global.f32 	%f427, [%rd274];
	mul.f32 	%f428, %f426, %f427;
	st.global.f32 	[%rd273], %f428;
	add.s32 	%r257, %r300, 4;
	mul.wide.u32 	%rd275, %r257, 4;
	add.s64 	%rd276, %rd2, %rd275;
	ld.global.f32 	%f429, [%rd276];
	add.s64 	%rd277, %rd1, %rd275;
	ld.global.f32 	%f430, [%rd277];
	mul.f32 	%f431, %f429, %f430;
	st.global.f32 	[%rd276], %f431;
	add.s32 	%r258, %r300, 5;
	mul.wide.u32 	%rd278, %r258, 4;
	add.s64 	%rd279, %rd2, %rd278;
	ld.global.f32 	%f432, [%rd279];
	add.s64 	%rd280, %rd1, %rd278;
	ld.global.f32 	%f433, [%rd280];
	mul.f32 	%f434, %f432, %f433;
	st.global.f32 	[%rd279], %f434;
	add.s32 	%r259, %r300, 6;
	mul.wide.u32 	%rd281, %r259, 4;
	add.s64 	%rd282, %rd2, %rd281;
	ld.global.f32 	%f435, [%rd282];
	add.s64 	%rd283, %rd1, %rd281;
	ld.global.f32 	%f436, [%rd283];
	mul.f32 	%f437, %f435, %f436;
	st.global.f32 	[%rd282], %f437;
	add.s32 	%r260, %r300, 7;
	mul.wide.u32 	%rd284, %r260, 4;
	add.s64 	%rd285, %rd2, %rd284;
	ld.global.f32 	%f438, [%rd285];
	add.s64 	%rd286, %rd1, %rd284;
	ld.global.f32 	%f439, [%rd286];
	mul.f32 	%f440, %f438, %f439;
	st.global.f32 	[%rd285], %f440;
	mul.wide.u32 	%rd287, %r253, 4;
	add.s64 	%rd288, %rd2, %rd287;
	ld.global.f32 	%f441, [%rd288];
	add.s64 	%rd289, %rd1, %rd287;
	ld.global.f32 	%f442, [%rd289];
	mul.f32 	%f443, %f441, %f442;
	st.global.f32 	[%rd288], %f443;
	add.s32 	%r301, %r301, 16;
	add.s32 	%r300, %r300, 16;
	setp.ne.s32 	%p41, %r301, 0;
	@%p41 bra 	$L__BB2_54;
$L__BB2_55:
	setp.eq.s32 	%p42, %r61, 0;
	@%p42 bra 	$L__BB2_64;
	and.b32  	%r90, %r102, 7;
	setp.lt.u32 	%p43, %r61, 8;
	@%p43 bra 	$L__BB2_58;
	add.s32 	%r261, %r302, %r2;
	mul.wide.u32 	%rd290, %r261, 4;
	add.s64 	%rd291, %rd2, %rd290;
	ld.global.f32 	%f444, [%rd291];
	add.s64 	%rd292, %rd1, %rd290;
	ld.global.f32 	%f445, [%rd292];
	mul.f32 	%f446, %f444, %f445;
	st.global.f32 	[%rd291], %f446;
	add.s32 	%r262, %r261, 1;
	mul.wide.u32 	%rd293, %r262, 4;
	add.s64 	%rd294, %rd2, %rd293;
	ld.global.f32 	%f447, [%rd294];
	add.s64 	%rd295, %rd1, %rd293;
	ld.global.f32 	%f448, [%rd295];
	mul.f32 	%f449, %f447, %f448;
	st.global.f32 	[%rd294], %f449;
	add.s32 	%r263, %r261, 2;
	mul.wide.u32 	%rd296, %r263, 4;
	add.s64 	%rd297, %rd2, %rd296;
	ld.global.f32 	%f450, [%rd297];
	add.s64 	%rd298, %rd1, %rd296;
	ld.global.f32 	%f451, [%rd298];
	mul.f32 	%f452, %f450, %f451;
	st.global.f32 	[%rd297], %f452;
	add.s32 	%r264, %r261, 3;
	mul.wide.u32 	%rd299, %r264, 4;
	add.s64 	%rd300, %rd2, %rd299;
	ld.global.f32 	%f453, [%rd300];
	add.s64 	%rd301, %rd1, %rd299;
	ld.global.f32 	%f454, [%rd301];
	mul.f32 	%f455, %f453, %f454;
	st.global.f32 	[%rd300], %f455;
	add.s32 	%r265, %r261, 4;
	mul.wide.u32 	%rd302, %r265, 4;
	add.s64 	%rd303, %rd2, %rd302;
	ld.global.f32 	%f456, [%rd303];
	add.s64 	%rd304, %rd1, %rd302;
	ld.global.f32 	%f457, [%rd304];
	mul.f32 	%f458, %f456, %f457;
	st.global.f32 	[%rd303], %f458;
	add.s32 	%r266, %r261, 5;
	mul.wide.u32 	%rd305, %r266, 4;
	add.s64 	%rd306, %rd2, %rd305;
	ld.global.f32 	%f459, [%rd306];
	add.s64 	%rd307, %rd1, %rd305;
	ld.global.f32 	%f460, [%rd307];
	mul.f32 	%f461, %f459, %f460;
	st.global.f32 	[%rd306], %f461;
	add.s32 	%r267, %r261, 6;
	mul.wide.u32 	%rd308, %r267, 4;
	add.s64 	%rd309, %rd2, %rd308;
	ld.global.f32 	%f462, [%rd309];
	add.s64 	%rd310, %rd1, %rd308;
	ld.global.f32 	%f463, [%rd310];
	mul.f32 	%f464, %f462, %f463;
	st.global.f32 	[%rd309], %f464;
	add.s32 	%r268, %r261, 7;
	mul.wide.u32 	%rd311, %r268, 4;
	add.s64 	%rd312, %rd2, %rd311;
	ld.global.f32 	%f465, [%rd312];
	add.s64 	%rd313, %rd1, %rd311;
	ld.global.f32 	%f466, [%rd313];
	mul.f32 	%f467, %f465, %f466;
	st.global.f32 	[%rd312], %f467;
	add.s32 	%r302, %r302, 8;
$L__BB2_58:
	setp.eq.s32 	%p44, %r90, 0;
	@%p44 bra 	$L__BB2_64;
	and.b32  	%r93, %r102, 3;
	setp.lt.u32 	%p45, %r90, 4;
	@%p45 bra 	$L__BB2_61;
	add.s32 	%r269, %r302, %r2;
	mul.wide.u32 	%rd314, %r269, 4;
	add.s64 	%rd315, %rd2, %rd314;
	ld.global.f32 	%f468, [%rd315];
	add.s64 	%rd316, %rd1, %rd314;
	ld.global.f32 	%f469, [%rd316];
	mul.f32 	%f470, %f468, %f469;
	st.global.f32 	[%rd315], %f470;
	add.s32 	%r270, %r269, 1;
	mul.wide.u32 	%rd317, %r270, 4;
	add.s64 	%rd318, %rd2, %rd317;
	ld.global.f32 	%f471, [%rd318];
	add.s64 	%rd319, %rd1, %rd317;
	ld.global.f32 	%f472, [%rd319];
	mul.f32 	%f473, %f471, %f472;
	st.global.f32 	[%rd318], %f473;
	add.s32 	%r271, %r269, 2;
	mul.wide.u32 	%rd320, %r271, 4;
	add.s64 	%rd321, %rd2, %rd320;
	ld.global.f32 	%f474, [%rd321];
	add.s64 	%rd322, %rd1, %rd320;
	ld.global.f32 	%f475, [%rd322];
	mul.f32 	%f476, %f474, %f475;
	st.global.f32 	[%rd321], %f476;
	add.s32 	%r272, %r269, 3;
	mul.wide.u32 	%rd323, %r272, 4;
	add.s64 	%rd324, %rd2, %rd323;
	ld.global.f32 	%f477, [%rd324];
	add.s64 	%rd325, %rd1, %rd323;
	ld.global.f32 	%f478, [%rd325];
	mul.f32 	%f479, %f477, %f478;
	st.global.f32 	[%rd324], %f479;
	add.s32 	%r302, %r302, 4;
$L__BB2_61:
	setp.eq.s32 	%p46, %r93, 0;
	@%p46 bra 	$L__BB2_64;
	add.s32 	%r306, %r302, %r2;
	neg.s32 	%r305, %r93;
$L__BB2_63:
	.pragma "nounroll";
	mul.wide.u32 	%rd326, %r306, 4;
	add.s64 	%rd327, %rd2, %rd326;
	ld.global.f32 	%f480, [%rd327];
	add.s64 	%rd328, %rd1, %rd326;
	ld.global.f32 	%f481, [%rd328];
	mul.f32 	%f482, %f480, %f481;
	st.global.f32 	[%rd327], %f482;
	add.s32 	%r306, %r306, 1;
	add.s32 	%r305, %r305, 1;
	setp.ne.s32 	%p47, %r305, 0;
	@%p47 bra 	$L__BB2_63;
$L__BB2_64:
	ret;

}
	// .globl	cross_entropy_backward
.visible .entry cross_entropy_backward(
	.param .u64 .ptr .align 1 cross_entropy_backward_param_0,
	.param .u64 .ptr .align 1 cross_entropy_backward_param_1,
	.param .u64 .ptr .align 1 cross_entropy_backward_param_2,
	.param .u32 cross_entropy_backward_param_3
)
{
	.reg .pred 	%p<2>;
	.reg .b32 	%r<6>;
	.reg .b32 	%f<4>;
	.reg .b64 	%rd<11>;

	ld.param.u64 	%rd1, [cross_entropy_backward_param_0];
	ld.param.u64 	%rd2, [cross_entropy_backward_param_1];
	ld.param.u64 	%rd3, [cross_entropy_backward_param_2];
	ld.param.u32 	%r2, [cross_entropy_backward_param_3];
	mov.u32 	%r3, %ctaid.x;
	mov.u32 	%r4, %ntid.x;
	mov.u32 	%r5, %tid.x;
	mad.lo.s32 	%r1, %r3, %r4, %r5;
	setp.ge.u32 	%p1, %r1, %r2;
	@%p1 bra 	$L__BB3_2;
	cvta.to.global.u64 	%rd4, %rd1;
	cvta.to.global.u64 	%rd5, %rd3;
	cvta.to.global.u64 	%rd6, %rd2;
	mul.wide.s32 	%rd7, %r1, 4;
	add.s64 	%rd8, %rd4, %rd7;
	ld.global.f32 	%f1, [%rd8];
	add.s64 	%rd9, %rd5, %rd7;
	ld.global.f32 	%f2, [%rd9];
	sub.f32 	%f3, %f1, %f2;
	add.s64 	%rd10, %rd6, %rd7;
	st.global.f32 	[%rd10], %f3;
$L__BB3_2:
	ret;

}
	// .globl	reduce_sum_partial
.visible .entry reduce_sum_partial(
	.param .u64 .ptr .align 1 reduce_sum_partial_param_0,
	.param .u64 .ptr .align 1 reduce_sum_partial_param_1,
	.param .u32 reduce_sum_partial_param_2
)
{
	.reg .pred 	%p<8>;
	.reg .b32 	%r<24>;
	.reg .b32 	%f<7>;
	.reg .b64 	%rd<11>;
	// demoted variable
	.shared .align 4 .b8 _ZZ18reduce_sum_partialE10partialSum[2048];
	ld.param.u64 	%rd3, [reduce_sum_partial_param_0];
	ld.param.u64 	%rd2, [reduce_sum_partial_param_1];
	ld.param.u32 	%r10, [reduce_sum_partial_param_2];
	cvta.to.global.u64 	%rd1, %rd3;
	mov.u32 	%r1, %ctaid.x;
	mov.u32 	%r23, %ntid.x;
	mul.lo.s32 	%r11, %r1, %r23;
	mov.u32 	%r3, %tid.x;
	add.s32 	%r4, %r11, %r3;
	add.s32 	%r5, %r4, %r11;
	setp.ge.u32 	%p1, %r5, %r10;
	shl.b32 	%r12, %r3, 2;
	mov.u32 	%r13, _ZZ18reduce_sum_partialE10partialSum;
	add.s32 	%r6, %r13, %r12;
	@%p1 bra 	$L__BB4_2;
	mul.wide.u32 	%rd4, %r5, 4;
	add.s64 	%rd5, %rd1, %rd4;
	ld.global.f32 	%f1, [%rd5];
	st.shared.f32 	[%r6], %f1;
	bra.uni 	$L__BB4_3;
$L__BB4_2:
	mov.b32 	%r14, 0;
	st.shared.u32 	[%r6], %r14;
$L__BB4_3:
	add.s32 	%r7, %r5, %r23;
	setp.ge.u32 	%p2, %r7, %r10;
	@%p2 bra 	$L__BB4_5;
	mul.wide.u32 	%rd6, %r7, 4;
	add.s64 	%rd7, %rd1, %rd6;
	ld.global.f32 	%f2, [%rd7];
	shl.b32 	%r18, %r23, 2;
	add.s32 	%r19, %r6, %r18;
	st.shared.f32 	[%r19], %f2;
	bra.uni 	$L__BB4_6;
$L__BB4_5:
	shl.b32 	%r15, %r23, 2;
	add.s32 	%r16, %r6, %r15;
	mov.b32 	%r17, 0;
	st.shared.u32 	[%r16], %r17;
$L__BB4_6:
	bar.sync 	0;
	setp.ge.u32 	%p3, %r3, %r23;
	@%p3 bra 	$L__BB4_8;
	shl.b32 	%r20, %r23, 2;
	add.s32 	%r21, %r6, %r20;
	ld.shared.f32 	%f3, [%r21];
	ld.shared.f32 	%f4, [%r6];
	add.f32 	%f5, %f3, %f4;
	st.shared.f32 	[%r6], %f5;
$L__BB4_8:
	shr.u32 	%r9, %r23, 1;
	setp.gt.u32 	%p4, %r23, 1;
	mov.u32 	%r23, %r9;
	@%p4 bra 	$L__BB4_6;
	bar.sync 	0;
	setp.ne.s32 	%p5, %r3, 0;
	shl.b32 	%r22, %r4, 1;
	setp.ge.u32 	%p6, %r22, %r10;
	or.pred  	%p7, %p5, %p6;
	@%p7 bra 	$L__BB4_11;
	ld.shared.f32 	%f6, [_ZZ18reduce_sum_partialE10partialSum];
	cvta.to.global.u64 	%rd8, %rd2;
	mul.wide.u32 	%rd9, %r1, 4;
	add.s64 	%rd10, %rd8, %rd9;
	st.global.f32 	[%rd10], %f6;
$L__BB4_11:
	ret;

}
	// .globl	reduce_sum_final
.visible .entry reduce_sum_final(
	.param .u64 .ptr .align 1 reduce_sum_final_param_0,
	.param .u64 .ptr .align 1 reduce_sum_final_param_1,
	.param .u32 reduce_sum_final_param_2
)
{
	.reg .pred 	%p<10>;
	.reg .b32 	%r<24>;
	.reg .b32 	%f<71>;
	.reg .b64 	%rd<18>;

	ld.param.u64 	%rd9, [reduce_sum_final_param_0];
	ld.param.u64 	%rd10, [reduce_sum_final_param_1];
	ld.param.u32 	%r16, [reduce_sum_final_param_2];
	cvta.to.global.u64 	%rd1, %rd9;
	cvta.to.global.u64 	%rd2, %rd10;
	mov.b32 	%r17, 0;
	st.global.u32 	[%rd2], %r17;
	setp.eq.s32 	%p1, %r16, 0;
	@%p1 bra 	$L__BB5_13;
	and.b32  	%r1, %r16, 15;
	setp.lt.u32 	%p2, %r16, 16;
	mov.b32 	%r21, 0;
	mov.f32 	%f67, 0f00000000;
	@%p2 bra 	$L__BB5_4;
	and.b32  	%r21, %r16, -16;
	neg.s32 	%r19, %r21;
	add.s64 	%rd16, %rd1, 32;
	mov.f32 	%f67, 0f00000000;
$L__BB5_3:
	.pragma "nounroll";
	ld.global.f32 	%f12, [%rd16+-32];
	add.f32 	%f13, %f12, %f67;
	st.global.f32 	[%rd2], %f13;
	ld.global.f32 	%f14, [%rd16+-28];
	add.f32 	%f15, %f14, %f13;
	st.global.f32 	[%rd2], %f15;
	ld.global.f32 	%f16, [%rd16+-24];
	add.f32 	%f17, %f16, %f15;
	st.global.f32 	[%rd2], %f17;
	ld.global.f32 	%f18, [%rd16+-20];
	add.f32 	%f19, %f18, %f17;
	st.global.f32 	[%rd2], %f19;
	ld.global.f32 	%f20, [%rd16+-16];
	add.f32 	%f21, %f20, %f19;
	st.global.f32 	[%rd2], %f21;
	ld.global.f32 	%f22, [%rd16+-12];
	add.f32 	%f23, %f22, %f21;
	st.global.f32 	[%rd2], %f23;
	ld.global.f32 	%f24, [%rd16+-8];
	add.f32 	%f25, %f24, %f23;
	st.global.f32 	[%rd2], %f25;
	ld.global.f32 	%f26, [%rd16+-4];
	add.f32 	%f27, %f26, %f25;
	st.global.f32 	[%rd2], %f27;
	ld.global.f32 	%f28, [%rd16];
	add.f32 	%f29, %f28, %f27;
	st.global.f32 	[%rd2], %f29;
	ld.global.f32 	%f30, [%rd16+4];
	add.f32 	%f31, %f30, %f29;
	st.global.f32 	[%rd2], %f31;
	ld.global.f32 	%f32, [%rd16+8];
	add.f32 	%f33, %f32, %f31;
	st.global.f32 	[%rd2], %f33;
	ld.global.f32 	%f34, [%rd16+12];
	add.f32 	%f35, %f34, %f33;
	st.global.f32 	[%rd2], %f35;
	ld.global.f32 	%f36, [%rd16+16];
	add.f32 	%f37, %f36, %f35;
	st.global.f32 	[%rd2], %f37;
	ld.global.f32 	%f38, [%rd16+20];
	add.f32 	%f39, %f38, %f37;
	st.global.f32 	[%rd2], %f39;
	ld.global.f32 	%f40, [%rd16+24];
	add.f32 	%f41, %f40, %f39;
	st.global.f32 	[%rd2], %f41;
	ld.global.f32 	%f42, [%rd16+28];
	add.f32 	%f67, %f42, %f41;
	st.global.f32 	[%rd2], %f67;
	add.s32 	%r19, %r19, 16;
	add.s64 	%rd16, %rd16, 64;
	setp.ne.s32 	%p3, %r19, 0;
	@%p3 bra 	$L__BB5_3;
$L__BB5_4:
	setp.eq.s32 	%p4, %r1, 0;
	@%p4 bra 	$L__BB5_13;
	and.b32  	%r7, %r16, 7;
	setp.lt.u32 	%p5, %r1, 8;
	@%p5 bra 	$L__BB5_7;
	mul.wide.u32 	%rd11, %r21, 4;
	add.s64 	%rd12, %rd1, %rd11;
	ld.global.f32 	%f43, [%rd12];
	add.f32 	%f44, %f43, %f67;
	st.global.f32 	[%rd2], %f44;
	ld.global.f32 	%f45, [%rd12+4];
	add.f32 	%f46, %f45, %f44;
	st.global.f32 	[%rd2], %f46;
	ld.global.f32 	%f47, [%rd12+8];
	add.f32 	%f48, %f47, %f46;
	st.global.f32 	[%rd2], %f48;
	ld.global.f32 	%f49, [%rd12+12];
	add.f32 	%f50, %f49, %f48;
	st.global.f32 	[%rd2], %f50;
	ld.global.f32 	%f51, [%rd12+16];
	add.f32 	%f52, %f51, %f50;
	st.global.f32 	[%rd2], %f52;
	ld.global.f32 	%f53, [%rd12+20];
	add.f32 	%f54, %f53, %f52;
	st.global.f32 	[%rd2], %f54;
	ld.global.f32 	%f55, [%rd12+24];
	add.f32 	%f56, %f55, %f54;
	st.global.f32 	[%rd2], %f56;
	ld.global.f32 	%f57, [%rd12+28];
	add.f32 	%f67, %f57, %f56;
	st.global.f32 	[%rd2], %f67;
	add.s32 	%r21, %r21, 8;
$L__BB5_7:
	setp.eq.s32 	%p6, %r7, 0;
	@%p6 bra 	$L__BB5_13;
	and.b32  	%r10, %r16, 3;
	setp.lt.u32 	%p7, %r7, 4;
	@%p7 bra 	$L__BB5_10;
	mul.wide.u32 	%rd13, %r21, 4;
	add.s64 	%rd14, %rd1, %rd13;
	ld.global.f32 	%f58, [%rd14];
	add.f32 	%f59, %f58, %f67;
	st.global.f32 	[%rd2], %f59;
	ld.global.f32 	%f60, [%rd14+4];
	add.f32 	%f61, %f60, %f59;
	st.global.f32 	[%rd2], %f61;
	ld.global.f32 	%f62, [%rd14+8];
	add.f32 	%f63, %f62, %f61;
	st.global.f32 	[%rd2], %f63;
	ld.global.f32 	%f64, [%rd14+12];
	add.f32 	%f67, %f64, %f63;
	st.global.f32 	[%rd2], %f67;
	add.s32 	%r21, %r21, 4;
$L__BB5_10:
	setp.eq.s32 	%p8, %r10, 0;
	@%p8 bra 	$L__BB5_13;
	mul.wide.u32 	%rd15, %r21, 4;
	add.s64 	%rd17, %rd1, %rd15;
	neg.s32 	%r23, %r10;
$L__BB5_12:
	.pragma "nounroll";
	ld.global.f32 	%f65, [%rd17];
	add.f32 	%f67, %f65, %f67;
	st.global.f32 	[%rd2], %f67;
	add.s64 	%rd17, %rd17, 4;
	add.s32 	%r23, %r23, 1;
	setp.ne.s32 	%p9, %r23, 0;
	@%p9 bra 	$L__BB5_12;
$L__BB5_13:
	ret;

}


// ===== COMPILED SASS (sm_100) =====

	.target	sm_100

	.elftype	@"ET_EXEC"


//--------------------- .note.nv.tkinfo           --------------------------
	.section	.note.nv.tkinfo,"",@"SHT_NOTE"
	.sectionflags	@"SHF_NOTE_NV_TKINFO"
	.tkinfo
        /*0018*/ 	.word	0x00000002
        /*0030*/ 	.string	""
        /*0030*/ 	.string	"ptxas"
        /*0030*/ 	.string	"Cuda compilation tools, release 13.0, V13.0.88"
        /*0030*/ 	.string	"Build cuda_13.0.r13.0/compiler.36424714_0"
        /*0030*/ 	.string	"-arch sm_100 -m 64 "



//--------------------- .note.nv.cuinfo           --------------------------
	.section	.note.nv.cuinfo,"",@"SHT_NOTE"
	.sectionflags	@"SHF_NOTE_NV_CUINFO"
        /*0018*/ 	.short	0x0002
        /*001a*/ 	.short	0x0064
        /*001c*/ 	.short	0x0082
	.zero		2


//--------------------- .nv.info                  --------------------------
	.section	.nv.info,"",@"SHT_CUDA_INFO"
	.align	4


	//----- nvinfo : EIATTR_REGCOUNT
	.align		4
        /*0000*/ 	.byte	0x04, 0x2f
        /*0002*/ 	.short	(.L_1 - .L_0)
	.align		4
.L_0:
        /*0004*/ 	.word	index@(cast_scale_u8)
        /*0008*/ 	.word	0x0000000a


	//----- nvinfo : EIATTR_FRAME_SIZE
	.align		4
.L_1:
        /*000c*/ 	.byte	0x04, 0x11
        /*000e*/ 	.short	(.L_3 - .L_2)
	.align		4
.L_2:
        /*0010*/ 	.word	index@(cast_scale_u8)
        /*0014*/ 	.word	0x00000000


	//----- nvinfo : EIATTR_REGCOUNT
	.align		4
.L_3:
        /*0018*/ 	.byte	0x04, 0x2f
        /*001a*/ 	.short	(.L_5 - .L_4)
	.align		4
.L_4:
        /*001c*/ 	.word	index@(one_hot_cast_u8)
        /*0020*/ 	.word	0x0000000c


	//----- nvinfo : EIATTR_FRAME_SIZE
	.align		4
.L_5:
        /*0024*/ 	.byte	0x04, 0x11
        /*0026*/ 	.short	(.L_7 - .L_6)
	.align		4
.L_6:
        /*0028*/ 	.word	index@(one_hot_cast_u8)
        /*002c*/ 	.word	0x00000000


	//----- nvinfo : EIATTR_REGCOUNT
	.align		4
.L_7:
        /*0030*/ 	.byte	0x04, 0x2f
        /*0032*/ 	.short	(.L_9 - .L_8)
	.align		4
.L_8:
        /*0034*/ 	.word	index@(cross_entropy_forward)
        /*0038*/ 	.word	0x00000020


	//----- nvinfo : EIATTR_FRAME_SIZE
	.align		4
.L_9:
        /*003c*/ 	.byte	0x04, 0x11
        /*003e*/ 	.short	(.L_11 - .L_10)
	.align		4
.L_10:
        /*0040*/ 	.word	index@(cross_entropy_forward)
        /*0044*/ 	.word	0x00000000


	//----- nvinfo : EIATTR_REGCOUNT
	.align		4
.L_11:
        /*0048*/ 	.byte	0x04, 0x2f
        /*004a*/ 	.short	(.L_13 - .L_12)
	.align		4
.L_12:
        /*004c*/ 	.word	index@(cross_entropy_backward)
        /*0050*/ 	.word	0x0000000c


	//----- nvinfo : EIATTR_FRAME_SIZE
	.align		4
.L_13:
        /*0054*/ 	.byte	0x04, 0x11
        /*0056*/ 	.short	(.L_15 - .L_14)
	.align		4
.L_14:
        /*0058*/ 	.word	index@(cross_entropy_backward)
        /*005c*/ 	.word	0x00000000


	//----- nvinfo : EIATTR_REGCOUNT
	.align		4
.L_15:
        /*0060*/ 	.byte	0x04, 0x2f
        /*0062*/ 	.short	(.L_17 - .L_16)
	.align		4
.L_16:
        /*0064*/ 	.word	index@(reduce_sum_partial)
        /*0068*/ 	.word	0x0000000c


	//----- nvinfo : EIATTR_FRAME_SIZE
	.align		4
.L_17:
        /*006c*/ 	.byte	0x04, 0x11
        /*006e*/ 	.short	(.L_19 - .L_18)
	.align		4
.L_18:
        /*0070*/ 	.word	index@(reduce_sum_partial)
        /*0074*/ 	.word	0x00000000


	//----- nvinfo : EIATTR_REGCOUNT
	.align		4
.L_19:
        /*0078*/ 	.byte	0x04, 0x2f
        /*007a*/ 	.short	(.L_21 - .L_20)
	.align		4
.L_20:
        /*007c*/ 	.word	index@(reduce_sum_final)
        /*0080*/ 	.word	0x00000012


	//----- nvinfo : EIATTR_FRAME_SIZE
	.align		4
.L_21:
        /*0084*/ 	.byte	0x04, 0x11
        /*0086*/ 	.short	(.L_23 - .L_22)
	.align		4
.L_22:
        /*0088*/ 	.word	index@(reduce_sum_final)
        /*008c*/ 	.word	0x00000000


	//----- nvinfo : EIATTR_MIN_STACK_SIZE
	.align		4
.L_23:
        /*0090*/ 	.byte	0x04, 0x12
        /*0092*/ 	.short	(.L_25 - .L_24)
	.align		4
.L_24:
        /*0094*/ 	.word	index@(reduce_sum_final)
        /*0098*/ 	.word	0x00000000


	//----- nvinfo : EIATTR_MIN_STACK_SIZE
	.align		4
.L_25:
        /*009c*/ 	.byte	0x04, 0x12
        /*009e*/ 	.short	(.L_27 - .L_26)
	.align		4
.L_26:
        /*00a0*/ 	.word	index@(reduce_sum_partial)
        /*00a4*/ 	.word	0x00000000


	//----- nvinfo : EIATTR_MIN_STACK_SIZE
	.align		4
.L_27:
        /*00a8*/ 	.byte	0x04, 0x12
        /*00aa*/ 	.short	(.L_29 - .L_28)
	.align		4
.L_28:
        /*00ac*/ 	.word	index@(cross_entropy_backward)
        /*00b0*/ 	.word	0x00000000


	//----- nvinfo : EIATTR_MIN_STACK_SIZE
	.align		4
.L_29:
        /*00b4*/ 	.byte	0x04, 0x12
        /*00b6*/ 	.short	(.L_31 - .L_30)
	.align		4
.L_30:
        /*00b8*/ 	.word	index@(cross_entropy_forward)
        /*00bc*/ 	.word	0x00000000


	//----- nvinfo : EIATTR_MIN_STACK_SIZE
	.align		4
.L_31:
        /*00c0*/ 	.byte	0x04, 0x12
        /*00c2*/ 	.short	(.L_33 - .L_32)
	.align		4
.L_32:
        /*00c4*/ 	.word	index@(one_hot_cast_u8)
        /*00c8*/ 	.word	0x00000000


	//----- nvinfo : EIATTR_MIN_STACK_SIZE
	.align		4
.L_33:
        /*00cc*/ 	.byte	0x04, 0x12
        /*00ce*/ 	.short	(.L_35 - .L_34)
	.align		4
.L_34:
        /*00d0*/ 	.word	index@(cast_scale_u8)
        /*00d4*/ 	.word	0x00000000
.L_35:


//--------------------- .nv.compat                --------------------------
	.section	.nv.compat,"",@"SHT_CUDA_COMPAT_INFO"
	.align	4
        /*0000*/ 	.byte	0x02, 0x09, 0x00, 0x00, 0x02, 0x02, 0x01, 0x00, 0x02, 0x05, 0x05, 0x00, 0x03, 0x07, 0x01, 0x01
        /*0010*/ 	.byte	0x02, 0x03, 0x00, 0x00, 0x02, 0x06, 0x01, 0x00, 0x04, 0x0b, 0x08, 0x00, 0x01, 0x00, 0x00, 0x00
        /*0020*/ 	.byte	0x00, 0x00, 0x00, 0x00


//--------------------- .nv.info.reduce_sum_final --------------------------
	.section	.nv.info.reduce_sum_final,"",@"SHT_CUDA_INFO"
	.sectionflags	@""
	.align	4


	//----- nvinfo : EIATTR_CUDA_API_VERSION
	.align		4
        /*0000*/ 	.byte	0x04, 0x37
        /*0002*/ 	.short	(.L_37 - .L_36)
.L_36:
        /*0004*/ 	.word	0x00000082


	//----- nvinfo : EIATTR_KPARAM_INFO
	.align		4
.L_37:
        /*0008*/ 	.byte	0x04, 0x17
        /*000a*/ 	.short	(.L_39 - .L_38)
.L_38:
        /*000c*/ 	.word	0x00000000
        /*0010*/ 	.short	0x0002
        /*0012*/ 	.short	0x0010
        /*0014*/ 	.byte	0x00, 0xf0, 0x11, 0x00


	//----- nvinfo : EIATTR_KPARAM_INFO
	.align		4
.L_39:
        /*0018*/ 	.byte	0x04, 0x17
        /*001a*/ 	.short	(.L_41 - .L_40)
.L_40:
        /*001c*/ 	.word	0x00000000
        /*0020*/ 	.short	0x0001
        /*0022*/ 	.short	0x0008
        /*0024*/ 	.byte	0x00, 0xf5, 0x21, 0x00


	//----- nvinfo : EIATTR_KPARAM_INFO
	.align		4
.L_41:
        /*0028*/ 	.byte	0x04, 0x17
        /*002a*/ 	.short	(.L_43 - .L_42)
.L_42:
        /*002c*/ 	.word	0x00000000
        /*0030*/ 	.short	0x0000
        /*0032*/ 	.short	0x0000
        /*0034*/ 	.byte	0x00, 0xf5, 0x21, 0x00


	//----- nvinfo : EIATTR_SPARSE_MMA_MASK
	.align		4
.L_43:
        /*0038*/ 	.byte	0x03, 0x50
        /*003a*/ 	.short	0x0000


	//----- nvinfo : EIATTR_MAXREG_COUNT
	.align		4
        /*003c*/ 	.byte	0x03, 0x1b
        /*003e*/ 	.short	0x00ff


	//----- nvinfo : EIATTR_MERCURY_ISA_VERSION
	.align		4
        /*0040*/ 	.byte	0x03, 0x5f
        /*0042*/ 	.short	0x0101


	//----- nvinfo : EIATTR_VRC_CTA_INIT_COUNT
	.align		4
        /*0044*/ 	.byte	0x02, 0x4a
	.zero		1
	.zero		1


	//----- nvinfo : EIATTR_EXIT_INSTR_OFFSETS
	.align		4
        /*0048*/ 	.byte	0x04, 0x1c
        /*004a*/ 	.short	(.L_45 - .L_44)


	//   ....[0]....
.L_44:
        /*004c*/ 	.word	0x00000060


	//   ....[1]....
        /*0050*/ 	.word	0x000004d0


	//   ....[2]....
        /*0054*/ 	.word	0x000006d0


	//   ....[3]....
        /*0058*/ 	.word	0x00000810


	//   ....[4]....
        /*005c*/ 	.word	0x000008d0


	//----- nvinfo : EIATTR_CBANK_PARAM_SIZE
	.align		4
.L_45:
        /*0060*/ 	.byte	0x03, 0x19
        /*0062*/ 	.short	0x0014


	//----- nvinfo : EIATTR_PARAM_CBANK
	.align		4
        /*0064*/ 	.byte	0x04, 0x0a
        /*0066*/ 	.short	(.L_47 - .L_46)
	.align		4
.L_46:
        /*0068*/ 	.word	index@(.nv.constant0.reduce_sum_final)
        /*006c*/ 	.short	0x0380
        /*006e*/ 	.short	0x0014


	//----- nvinfo : EIATTR_SW_WAR
	.align		4
.L_47:
        /*0070*/ 	.byte	0x04, 0x36
        /*0072*/ 	.short	(.L_49 - .L_48)
.L_48:
        /*0074*/ 	.word	0x00000008
.L_49:


//--------------------- .nv.info.reduce_sum_partial --------------------------
	.section	.nv.info.reduce_sum_partial,"",@"SHT_CUDA_INFO"
	.sectionflags	@""
	.align	4


	//----- nvinfo : EIATTR_CUDA_API_VERSION
	.align		4
        /*0000*/ 	.byte	0x04, 0x37
        /*0002*/ 	.short	(.L_51 - .L_50)
.L_50:
        /*0004*/ 	.word	0x00000082


	//----- nvinfo : EIATTR_KPARAM_INFO
	.align		4
.L_51:
        /*0008*/ 	.byte	0x04, 0x17
        /*000a*/ 	.short	(.L_53 - .L_52)
.L_52:
        /*000c*/ 	.word	0x00000000
        /*0010*/ 	.short	0x0002
        /*0012*/ 	.short	0x0010
        /*0014*/ 	.byte	0x00, 0xf0, 0x11, 0x00


	//----- nvinfo : EIATTR_KPARAM_INFO
	.align		4
.L_53:
        /*0018*/ 	.byte	0x04, 0x17
        /*001a*/ 	.short	(.L_55 - .L_54)
.L_54:
        /*001c*/ 	.word	0x00000000
        /*0020*/ 	.short	0x0001
        /*0022*/ 	.short	0x0008
        /*0024*/ 	.byte	0x00, 0xf5, 0x21, 0x00


	//----- nvinfo : EIATTR_KPARAM_INFO
	.align		4
.L_55:
        /*0028*/ 	.byte	0x04, 0x17
        /*002a*/ 	.short	(.L_57 - .L_56)
.L_56:
        /*002c*/ 	.word	0x00000000
        /*0030*/ 	.short	0x0000
        /*0032*/ 	.short	0x0000
        /*0034*/ 	.byte	0x00, 0xf5, 0x21, 0x00


	//----- nvinfo : EIATTR_SPARSE_MMA_MASK
	.align		4
.L_57:
        /*0038*/ 	.byte	0x03, 0x50
        /*003a*/ 	.short	0x0000


	//----- nvinfo : EIATTR_MAXREG_COUNT
	.align		4
        /*003c*/ 	.byte	0x03, 0x1b
        /*003e*/ 	.short	0x00ff


	//----- nvinfo : EIATTR_NUM_BARRIERS
	.align		4
        /*0040*/ 	.byte	0x02, 0x4c
        /*0042*/ 	.byte	0x01
	.zero		1


	//----- nvinfo : EIATTR_MERCURY_ISA_VERSION
	.align		4
        /*0044*/ 	.byte	0x03, 0x5f
        /*0046*/ 	.short	0x0101


	//----- nvinfo : EIATTR_VRC_CTA_INIT_COUNT
	.align		4
        /*0048*/ 	.byte	0x02, 0x4a
	.zero		1
	.zero		1


	//----- nvinfo : EIATTR_EXIT_INSTR_OFFSETS
	.align		4
        /*004c*/ 	.byte	0x04, 0x1c
        /*004e*/ 	.short	(.L_59 - .L_58)


	//   ....[0]....
.L_58:
        /*0050*/ 	.word	0x000002f0


	//   ....[1]....
        /*0054*/ 	.word	0x00000370


	//----- nvinfo : EIATTR_CRS_STACK_SIZE
	.align		4
.L_59:
        /*0058*/ 	.byte	0x04, 0x1e
        /*005a*/ 	.short	(.L_61 - .L_60)
.L_60:
        /*005c*/ 	.word	0x00000000


	//----- nvinfo : EIATTR_CBANK_PARAM_SIZE
	.align		4
.L_61:
        /*0060*/ 	.byte	0x03, 0x19
        /*0062*/ 	.short	0x0014


	//----- nvinfo : EIATTR_PARAM_CBANK
	.align		4
        /*0064*/ 	.byte	0x04, 0x0a
        /*0066*/ 	.short	(.L_63 - .L_62)
	.align		4
.L_62:
        /*0068*/ 	.word	index@(.nv.constant0.reduce_sum_partial)
        /*006c*/ 	.short	0x0380
        /*006e*/ 	.short	0x0014


	//----- nvinfo : EIATTR_SW_WAR
	.align		4
.L_63:
        /*0070*/ 	.byte	0x04, 0x36
        /*0072*/ 	.short	(.L_65 - .L_64)
.L_64:
        /*0074*/ 	.word	0x00000008
.L_65:


//--------------------- .nv.info.cross_entropy_backward --------------------------
	.section	.nv.info.cross_entropy_backward,"",@"SHT_CUDA_INFO"
	.sectionflags	@""
	.align	4


	//----- nvinfo : EIATTR_CUDA_API_VERSION
	.align		4
        /*0000*/ 	.byte	0x04, 0x37
        /*0002*/ 	.short	(.L_67 - .L_66)
.L_66:
        /*0004*/ 	.word	0x00000082


	//----- nvinfo : EIATTR_KPARAM_INFO
	.align		4
.L_67:
        /*0008*/ 	.byte	0x04, 0x17
        /*000a*/ 	.short	(.L_69 - .L_68)
.L_68:
        /*000c*/ 	.word	0x00000000
        /*0010*/ 	.short	0x0003
        /*0012*/ 	.short	0x0018
        /*0014*/ 	.byte	0x00, 0xf0, 0x11, 0x00


	//----- nvinfo : EIATTR_KPARAM_INFO
	.align		4
.L_69:
        /*0018*/ 	.byte	0x04, 0x17
        /*001a*/ 	.short	(.L_71 - .L_70)
.L_70:
        /*001c*/ 	.word	0x00000000
        /*0020*/ 	.short	0x0002
        /*0022*/ 	.short	0x0010
        /*0024*/ 	.byte	0x00, 0xf5, 0x21, 0x00


	//----- nvinfo : EIATTR_KPARAM_INFO
	.align		4
.L_71:
        /*0028*/ 	.byte	0x04, 0x17
        /*002a*/ 	.short	(.L_73 - .L_72)
.L_72:
        /*002c*/ 	.word	0x00000000
        /*0030*/ 	.short	0x0001
        /*0032*/ 	.short	0x0008
        /*0034*/ 	.byte	0x00, 0xf5, 0x21, 0x00


	//----- nvinfo : EIATTR_KPARAM_INFO
	.align		4
.L_73:
        /*0038*/ 	.byte	0x04, 0x17
        /*003a*/ 	.short	(.L_75 - .L_74)
.L_74:
        /*003c*/ 	.word	0x00000000
        /*0040*/ 	.short	0x0000
        /*0042*/ 	.short	0x0000
        /*0044*/ 	.byte	0x00, 0xf5, 0x21, 0x00


	//----- nvinfo : EIATTR_SPARSE_MMA_MASK
	.align		4
.L_75:
        /*0048*/ 	.byte	0x03, 0x50
        /*004a*/ 	.short	0x0000


	//----- nvinfo : EIATTR_MAXREG_COUNT
	.align		4
        /*004c*/ 	.byte	0x03, 0x1b
        /*004e*/ 	.short	0x00ff


	//----- nvinfo : EIATTR_MERCURY_ISA_VERSION
	.align		4
        /*0050*/ 	.byte	0x03, 0x5f
        /*0052*/ 	.short	0x0101


	//----- nvinfo : EIATTR_VRC_CTA_INIT_COUNT
	.align		4
        /*0054*/ 	.byte	0x02, 0x4a
	.zero		1
	.zero		1


	//----- nvinfo : EIATTR_EXIT_INSTR_OFFSETS
	.align		4
        /*0058*/ 	.byte	0x04, 0x1c
        /*005a*/ 	.short	(.L_77 - .L_76)


	//   ....[0]....
.L_76:
        /*005c*/ 	.word	0x00000070


	//   ....[1]....
        /*0060*/ 	.word	0x00000130


	//----- nvinfo : EIATTR_CBANK_PARAM_SIZE
	.align		4
.L_77:
        /*0064*/ 	.byte	0x03, 0x19
        /*0066*/ 	.short	0x001c


	//----- nvinfo : EIATTR_PARAM_CBANK
	.align		4
        /*0068*/ 	.byte	0x04, 0x0a
        /*006a*/ 	.short	(.L_79 - .L_78)
	.align		4
.L_78:
        /*006c*/ 	.word	index@(.nv.constant0.cross_entropy_backward)
        /*0070*/ 	.short	0x0380
        /*0072*/ 	.short	0x001c


	//----- nvinfo : EIATTR_SW_WAR
	.align		4
.L_79:
        /*0074*/ 	.byte	0x04, 0x36
        /*0076*/ 	.short	(.L_81 - .L_80)
.L_80:
        /*0078*/ 	.word	0x00000008
.L_81:


//--------------------- .nv.info.cross_entropy_forward --------------------------
	.section	.nv.info.cross_entropy_forward,"",@"SHT_CUDA_INFO"
	.sectionflags	@""
	.align	4


	//----- nvinfo : EIATTR_CUDA_API_VERSION
	.align		4
        /*0000*/ 	.byte	0x04, 0x37
        /*0002*/ 	.short	(.L_83 - .L_82)
.L_82:
        /*0004*/ 	.word	0x00000082


	//----- nvinfo : EIATTR_KPARAM_INFO
	.align		4
.L_83:
        /*0008*/ 	.byte	0x04, 0x17
        /*000a*/ 	.short	(.L_85 - .L_84)
.L_84:
        /*000c*/ 	.word	0x00000000
        /*0010*/ 	.short	0x0004
        /*0012*/ 	.short	0x0020
        /*0014*/ 	.byte	0x00, 0xf0, 0x11, 0x00


	//----- nvinfo : EIATTR_KPARAM_INFO
	.align		4
.L_85:
        /*0018*/ 	.byte	0x04, 0x17
        /*001a*/ 	.short	(.L_87 - .L_86)
.L_86:
        /*001c*/ 	.word	0x00000000
        /*0020*/ 	.short	0x0003
        /*0022*/ 	.short	0x0018
        /*0024*/ 	.byte	0x00, 0xf5, 0x21, 0x00


	//----- nvinfo : EIATTR_KPARAM_INFO
	.align		4
.L_87:
        /*0028*/ 	.byte	0x04, 0x17
        /*002a*/ 	.short	(.L_89 - .L_88)
.L_88:
        /*002c*/ 	.word	0x00000000
        /*0030*/ 	.short	0x0002
        /*0032*/ 	.short	0x0010
        /*0034*/ 	.byte	0x00, 0xf5, 0x21, 0x00


	//----- nvinfo : EIATTR_KPARAM_INFO
	.align		4
.L_89:
        /*0038*/ 	.byte	0x04, 0x17
        /*003a*/ 	.short	(.L_91 - .L_90)
.L_90:
        /*003c*/ 	.word	0x00000000
        /*0040*/ 	.short	0x0001
        /*0042*/ 	.short	0x0008
        /*0044*/ 	.byte	0x00, 0xf0, 0x11, 0x00


	//----- nvinfo : EIATTR_KPARAM_INFO
	.align		4
.L_91:
        /*0048*/ 	.byte	0x04, 0x17
        /*004a*/ 	.short	(.L_93 - .L_92)
.L_92:
        /*004c*/ 	.word	0x00000000
        /*0050*/ 	.short	0x0000
        /*0052*/ 	.short	0x0000
        /*0054*/ 	.byte	0x00, 0xf5, 0x21, 0x00


	//----- nvinfo : EIATTR_SPARSE_MMA_MASK
	.align		4
.L_93:
        /*0058*/ 	.byte	0x03, 0x50
        /*005a*/ 	.short	0x0000


	//----- nvinfo : EIATTR_MAXREG_COUNT
	.align		4
        /*005c*/ 	.byte	0x03, 0x1b
        /*005e*/ 	.short	0x00ff


	//----- nvinfo : EIATTR_MERCURY_ISA_VERSION
	.align		4
        /*0060*/ 	.byte	0x03, 0x5f
        /*0062*/ 	.short	0x0101


	//----- nvinfo : EIATTR_VRC_CTA_INIT_COUNT
	.align		4
        /*0064*/ 	.byte	0x02, 0x4a
	.zero		1
	.zero		1


	//----- nvinfo : EIATTR_EXIT_INSTR_OFFSETS
	.align		4
        /*0068*/ 	.byte	0x04, 0x1c
        /*006a*/ 	.short	(.L_95 - .L_94)


	//   ....[0]....
.L_94:
        /*006c*/ 	.word	0x00000070


	//   ....[1]....
        /*0070*/ 	.word	0x00002530


	//   ....[2]....
        /*0074*/ 	.word	0x00003890


	//   ....[3]....
        /*0078*/ 	.word	0x00003c90


	//   ....[4]....
        /*007c*/ 	.word	0x00003ed0


	//   ....[5]....
        /*0080*/ 	.word	0x00003fc0


	//----- nvinfo : EIATTR_CBANK_PARAM_SIZE
	.align		4
.L_95:
        /*0084*/ 	.byte	0x03, 0x19
        /*0086*/ 	.short	0x0024


	//----- nvinfo : EIATTR_PARAM_CBANK
	.align		4
        /*0088*/ 	.byte	0x04, 0x0a
        /*008a*/ 	.short	(.L_97 - .L_96)
	.align		4
.L_96:
        /*008c*/ 	.word	index@(.nv.constant0.cross_entropy_forward)
        /*0090*/ 	.short	0x0380
        /*0092*/ 	.short	0x0024


	//----- nvinfo : EIATTR_SW_WAR
	.align		4
.L_97:
        /*0094*/ 	.byte	0x04, 0x36
        /*0096*/ 	.short	(.L_99 - .L_98)
.L_98:
        /*0098*/ 	.word	0x00000008
.L_99:


//--------------------- .nv.info.one_hot_cast_u8  --------------------------
	.section	.nv.info.one_hot_cast_u8,"",@"SHT_CUDA_INFO"
	.sectionflags	@""
	.align	4


	//----- nvinfo : EIATTR_CUDA_API_VERSION
	.align		4
        /*0000*/ 	.byte	0x04, 0x37
        /*0002*/ 	.short	(.L_101 - .L_100)
.L_100:
        /*0004*/ 	.word	0x00000082


	//----- nvinfo : EIATTR_KPARAM_INFO
	.align		4
.L_101:
        /*0008*/ 	.byte	0x04, 0x17
        /*000a*/ 	.short	(.L_103 - .L_102)
.L_102:
        /*000c*/ 	.word	0x00000000
        /*0010*/ 	.short	0x0003
        /*0012*/ 	.short	0x0018
        /*0014*/ 	.byte	0x00, 0xf0, 0x11, 0x00


	//----- nvinfo : EIATTR_KPARAM_INFO
	.align		4
.L_103:
        /*0018*/ 	.byte	0x04, 0x17
        /*001a*/ 	.short	(.L_105 - .L_104)
.L_104:
        /*001c*/ 	.word	0x00000000
        /*0020*/ 	.short	0x0002
        /*0022*/ 	.short	0x0010
        /*0024*/ 	.byte	0x00, 0xf5, 0x21, 0x00


	//----- nvinfo : EIATTR_KPARAM_INFO
	.align		4
.L_105:
        /*0028*/ 	.byte	0x04, 0x17
        /*002a*/ 	.short	(.L_107 - .L_106)
.L_106:
        /*002c*/ 	.word	0x00000000
        /*0030*/ 	.short	0x0001
        /*0032*/ 	.short	0x0008
        /*0034*/ 	.byte	0x00, 0xf0, 0x11, 0x00


	//----- nvinfo : EIATTR_KPARAM_INFO
	.align		4
.L_107:
        /*0038*/ 	.byte	0x04, 0x17
        /*003a*/ 	.short	(.L_109 - .L_108)
.L_108:
        /*003c*/ 	.word	0x00000000
        /*0040*/ 	.short	0x0000
        /*0042*/ 	.short	0x0000
        /*0044*/ 	.byte	0x00, 0xf5, 0x21, 0x00


	//----- nvinfo : EIATTR_SPARSE_MMA_MASK
	.align		4
.L_109:
        /*0048*/ 	.byte	0x03, 0x50
        /*004a*/ 	.short	0x0000


	//----- nvinfo : EIATTR_MAXREG_COUNT
	.align		4
        /*004c*/ 	.byte	0x03, 0x1b
        /*004e*/ 	.short	0x00ff


	//----- nvinfo : EIATTR_MERCURY_ISA_VERSION
	.align		4
        /*0050*/ 	.byte	0x03, 0x5f
        /*0052*/ 	.short	0x0101


	//----- nvinfo : EIATTR_VRC_CTA_INIT_COUNT
	.align		4
        /*0054*/ 	.byte	0x02, 0x4a
	.zero		1
	.zero		1


	//----- nvinfo : EIATTR_EXIT_INSTR_OFFSETS
	.align		4
        /*0058*/ 	.byte	0x04, 0x1c
        /*005a*/ 	.short	(.L_111 - .L_110)


	//   ....[0]....
.L_110:
        /*005c*/ 	.word	0x00000070


	//   ....[1]....
        /*0060*/ 	.word	0x00000130


	//----- nvinfo : EIATTR_CBANK_PARAM_SIZE
	.align		4
.L_111:
        /*0064*/ 	.byte	0x03, 0x19
        /*0066*/ 	.short	0x001c


	//----- nvinfo : EIATTR_PARAM_CBANK
	.align		4
        /*0068*/ 	.byte	0x04, 0x0a
        /*006a*/ 	.short	(.L_113 - .L_112)
	.align		4
.L_112:
        /*006c*/ 	.word	index@(.nv.constant0.one_hot_cast_u8)
        /*0070*/ 	.short	0x0380
        /*0072*/ 	.short	0x001c


	//----- nvinfo : EIATTR_SW_WAR
	.align		4
.L_113:
        /*0074*/ 	.byte	0x04, 0x36
        /*0076*/ 	.short	(.L_115 - .L_114)
.L_114:
        /*0078*/ 	.word	0x00000008
.L_115:


//--------------------- .nv.info.cast_scale_u8    --------------------------
	.section	.nv.info.cast_scale_u8,"",@"SHT_CUDA_INFO"
	.sectionflags	@""
	.align	4


	//----- nvinfo : EIATTR_CUDA_API_VERSION
	.align		4
        /*0000*/ 	.byte	0x04, 0x37
        /*0002*/ 	.short	(.L_117 - .L_116)
.L_116:
        /*0004*/ 	.word	0x00000082


	//----- nvinfo : EIATTR_KPARAM_INFO
	.align		4
.L_117:
        /*0008*/ 	.byte	0x04, 0x17
        /*000a*/ 	.short	(.L_119 - .L_118)
.L_118:
        /*000c*/ 	.word	0x00000000
        /*0010*/ 	.short	0x0003
        /*0012*/ 	.short	0x0018
        /*0014*/ 	.byte	0x00, 0xf0, 0x11, 0x00


	//----- nvinfo : EIATTR_KPARAM_INFO
	.align		4
.L_119:
        /*0018*/ 	.byte	0x04, 0x17
        /*001a*/ 	.short	(.L_121 - .L_120)
.L_120:
        /*001c*/ 	.word	0x00000000
        /*0020*/ 	.short	0x0002
        /*0022*/ 	.short	0x0010
        /*0024*/ 	.byte	0x00, 0xf5, 0x21, 0x00


	//----- nvinfo : EIATTR_KPARAM_INFO
	.align		4
.L_121:
        /*0028*/ 	.byte	0x04, 0x17
        /*002a*/ 	.short	(.L_123 - .L_122)
.L_122:
        /*002c*/ 	.word	0x00000000
        /*0030*/ 	.short	0x0001
        /*0032*/ 	.short	0x0008
        /*0034*/ 	.byte	0x00, 0xf0, 0x11, 0x00


	//----- nvinfo : EIATTR_KPARAM_INFO
	.align		4
.L_123:
        /*0038*/ 	.byte	0x04, 0x17
        /*003a*/ 	.short	(.L_125 - .L_124)
.L_124:
        /*003c*/ 	.word	0x00000000
        /*0040*/ 	.short	0x0000
        /*0042*/ 	.short	0x0000
        /*0044*/ 	.byte	0x00, 0xf5, 0x21, 0x00


	//----- nvinfo : EIATTR_SPARSE_MMA_MASK
	.align		4
.L_125:
        /*0048*/ 	.byte	0x03, 0x50
        /*004a*/ 	.short	0x0000


	//----- nvinfo : EIATTR_MAXREG_COUNT
	.align		4
        /*004c*/ 	.byte	0x03, 0x1b
        /*004e*/ 	.short	0x00ff


	//----- nvinfo : EIATTR_MERCURY_ISA_VERSION
	.align		4
        /*0050*/ 	.byte	0x03, 0x5f
        /*0052*/ 	.short	0x0101


	//----- nvinfo : EIATTR_VRC_CTA_INIT_COUNT
	.align		4
        /*0054*/ 	.byte	0x02, 0x4a
	.zero		1
	.zero		1


	//----- nvinfo : EIATTR_EXIT_INSTR_OFFSETS
	.align		4
        /*0058*/ 	.byte	0x04, 0x1c
        /*005a*/ 	.short	(.L_127 - .L_126)


	//   ....[0]....
.L_126:
        /*005c*/ 	.word	0x00000070


	//   ....[1]....
        /*0060*/ 	.word	0x00000130


	//----- nvinfo : EIATTR_CBANK_PARAM_SIZE
	.align		4
.L_127:
        /*0064*/ 	.byte	0x03, 0x19
        /*0066*/ 	.short	0x001c


	//----- nvinfo : EIATTR_PARAM_CBANK
	.align		4
        /*0068*/ 	.byte	0x04, 0x0a
        /*006a*/ 	.short	(.L_129 - .L_128)
	.align		4
.L_128:
        /*006c*/ 	.word	index@(.nv.constant0.cast_scale_u8)
        /*0070*/ 	.short	0x0380
        /*0072*/ 	.short	0x001c


	//----- nvinfo : EIATTR_SW_WAR
	.align		4
.L_129:
        /*0074*/ 	.byte	0x04, 0x36
        /*0076*/ 	.short	(.L_131 - .L_130)
.L_130:
        /*0078*/ 	.word	0x00000008
.L_131:


//--------------------- .nv.callgraph             --------------------------
	.section	.nv.callgraph,"",@"SHT_CUDA_CALLGRAPH"
	.align	4
	.sectionentsize	8
	.align		4
        /*0000*/ 	.word	0x00000000
	.align		4
        /*0004*/ 	.word	0xffffffff
	.align		4
        /*0008*/ 	.word	0x00000000
	.align		4
        /*000c*/ 	.word	0xfffffffe
	.align		4
        /*0010*/ 	.word	0x00000000
	.align		4
        /*0014*/ 	.word	0xfffffffd
	.align		4
        /*0018*/ 	.word	0x00000000
	.align		4
        /*001c*/ 	.word	0xfffffffc


//--------------------- .text.reduce_sum_final    --------------------------
	.section	.text.reduce_sum_final,"ax",@progbits
	.align	128
        .global         reduce_sum_final
        .type           reduce_sum_final,@function
        .size           reduce_sum_final,(.L_x_42 - reduce_sum_final)
        .other          reduce_sum_final,@"STO_CUDA_ENTRY STV_DEFAULT"
reduce_sum_final:
.text.reduce_sum_final:
[----:B------:R-:W-:Y:S01]  /*0000*/  LDC R1, c[0x0][0x37c] ;  /* 0x0000df00ff017b82 */ /* 0x000fe20000000800 */
[----:B------:R-:W0:Y:S07]  /*0010*/  LDCU UR6, c[0x0][0x390] ;  /* 0x00007200ff0677ac */ /* 0x000e2e0008000800 */
[----:B------:R-:W1:Y:S01]  /*0020*/  LDC.64 R2, c[0x0][0x388] ;  /* 0x0000e200ff027b82 */ /* 0x000e620000000a00 */
[----:B------:R-:W1:Y:S01]  /*0030*/  LDCU.64 UR10, c[0x0][0x358] ;  /* 0x00006b00ff0a77ac */ /* 0x000e620008000a00 */
[----:B0-----:R-:W-:Y:S01]  /*0040*/  ISETP.NE.AND P0, PT, RZ, UR6, PT ;  /* 0x00000006ff007c0c */ /* 0x001fe2000bf05270 */
[----:B-1----:R0:W-:-:S12]  /*0050*/  STG.E desc[UR10][R2.64], RZ ;  /* 0x000000ff02007986 */ /* 0x0021d8000c10190a */
[----:B------:R-:W-:Y:S05]  /*0060*/  @!P0 EXIT ;  /* 0x000000000000894d */ /* 0x000fea0003800000 */
[----:B------:R-:W-:Y:S01]  /*0070*/  UISETP.GE.U32.AND UP0, UPT, UR6, 0x10, UPT ;  /* 0x000000100600788c */ /* 0x000fe2000bf06070 */
[----:B------:R-:W-:Y:S01]  /*0080*/  HFMA2 R0, -RZ, RZ, 0, 0 ;  /* 0x00000000ff007431 */ /* 0x000fe200000001ff */
[----:B------:R-:W-:Y:S01]  /*0090*/  ULOP3.LUT UR7, UR6, 0xf, URZ, 0xc0, !UPT ;  /* 0x0000000f06077892 */ /* 0x000fe2000f8ec0ff */
[----:B------:R-:W-:-:S05]  /*00a0*/  MOV R7, RZ ;  /* 0x000000ff00077202 */ /* 0x000fca0000000f00 */
[----:B------:R-:W-:Y:S01]  /*00b0*/  ISETP.NE.AND P0, PT, RZ, UR7, PT ;  /* 0x00000007ff007c0c */ /* 0x000fe2000bf05270 */
[----:B------:R-:W-:-:S12]  /*00c0*/  BRA.U !UP0, `(.L_x_0) ;  /* 0x0000000508007547 */ /* 0x000fd8000b800000 */
[----:B------:R-:W1:Y:S01]  /*00d0*/  LDCU.64 UR4, c[0x0][0x380] ;  /* 0x00007000ff0477ac */ /* 0x000e620008000a00 */
[----:B------:R-:W-:Y:S01]  /*00e0*/  MOV R7, RZ ;  /* 0x000000ff00077202 */ /* 0x000fe20000000f00 */
[----:B------:R-:W-:-:S04]  /*00f0*/  ULOP3.LUT UR8, UR6, 0xfffffff0, URZ, 0xc0, !UPT ;  /* 0xfffffff006087892 */ /* 0x000fc8000f8ec0ff */
[----:B------:R-:W-:Y:S02]  /*0100*/  UIADD3 UR9, UPT, UPT, -UR8, URZ, URZ ;  /* 0x000000ff08097290 */ /* 0x000fe4000fffe1ff */
[----:B------:R-:W-:Y:S01]  /*0110*/  MOV R0, UR8 ;  /* 0x0000000800007c02 */ /* 0x000fe20008000f00 */
[----:B-1----:R-:W-:-:S04]  /*0120*/  UIADD3 UR4, UP0, UPT, UR4, 0x20, URZ ;  /* 0x0000002004047890 */ /* 0x002fc8000ff1e0ff */
[----:B------:R-:W-:Y:S02]  /*0130*/  UIADD3.X UR5, UPT, UPT, URZ, UR5, URZ, UP0, !UPT ;  /* 0x00000005ff057290 */ /* 0x000fe400087fe4ff */
[----:B------:R-:W-:-:S04]  /*0140*/  MOV R6, UR4 ;  /* 0x0000000400067c02 */ /* 0x000fc80008000f00 */
[----:B------:R-:W-:-:S07]  /*0150*/  MOV R13, UR5 ;  /* 0x00000005000d7c02 */ /* 0x000fce0008000f00 */
.L_x_1:
[----:B------:R-:W-:Y:S02]  /*0160*/  MOV R4, R6 ;  /* 0x0000000600047202 */ /* 0x000fe40000000f00 */
[----:B------:R-:W-:-:S05]  /*0170*/  MOV R5, R13 ;  /* 0x0000000d00057202 */ /* 0x000fca0000000f00 */
[----:B------:R-:W2:Y:S02]  /*0180*/  LDG.E R6, desc[UR10][R4.64+-0x20] ;  /* 0xffffe00a04067981 */ /* 0x000ea4000c1e1900 */
[----:B--2-4-:R-:W-:-:S05]  /*0190*/  FADD R7, R6, R7 ;  /* 0x0000000706077221 */ /* 0x014fca0000000000 */
[----:B------:R1:W-:Y:S04]  /*01a0*/  STG.E desc[UR10][R2.64], R7 ;  /* 0x0000000702007986 */ /* 0x0003e8000c10190a */
[----:B------:R-:W2:Y:S02]  /*01b0*/  LDG.E R6, desc[UR10][R4.64+-0x1c] ;  /* 0xffffe40a04067981 */ /* 0x000ea4000c1e1900 */
[----:B--2---:R-:W-:-:S05]  /*01c0*/  FADD R9, R7, R6 ;  /* 0x0000000607097221 */ /* 0x004fca0000000000 */
[----:B------:R2:W-:Y:S04]  /*01d0*/  STG.E desc[UR10][R2.64], R9 ;  /* 0x0000000902007986 */ /* 0x0005e8000c10190a */
[----:B------:R-:W3:Y:S02]  /*01e0*/  LDG.E R6, desc[UR10][R4.64+-0x18] ;  /* 0xffffe80a04067981 */ /* 0x000ee4000c1e1900 */
[----:B---3--:R-:W-:-:S05]  /*01f0*/  FADD R11, R9, R6 ;  /* 0x00000006090b7221 */ /* 0x008fca0000000000 */
[----:B------:R3:W-:Y:S04]  /*0200*/  STG.E desc[UR10][R2.64], R11 ;  /* 0x0000000b02007986 */ /* 0x0007e8000c10190a */
[----:B------:R-:W4:Y:S02]  /*0210*/  LDG.E R6, desc[UR10][R4.64+-0x14] ;  /* 0xffffec0a04067981 */ /* 0x000f24000c1e1900 */
[----:B----4-:R-:W-:-:S05]  /*0220*/  FADD R13, R11, R6 ;  /* 0x000000060b0d7221 */ /* 0x010fca0000000000 */
[----:B------:R4:W-:Y:S04]  /*0230*/  STG.E desc[UR10][R2.64], R13 ;  /* 0x0000000d02007986 */ /* 0x0009e8000c10190a */
[----:B------:R-:W1:Y:S02]  /*0240*/  LDG.E R6, desc[UR10][R4.64+-0x10] ;  /* 0xfffff00a04067981 */ /* 0x000e64000c1e1900 */
[----:B-1----:R-:W-:-:S05]  /*0250*/  FADD R7, R13, R6 ;  /* 0x000000060d077221 */ /* 0x002fca0000000000 */
        /* <DEDUP_REMOVED lines=12> */
[----:B------:R-:W-:Y:S04]  /*0320*/  STG.E desc[UR10][R2.64], R7 ;  /* 0x0000000702007986 */ /* 0x000fe8000c10190a */
        /* <DEDUP_REMOVED lines=18> */
[----:B------:R-:W2:Y:S01]  /*0450*/  LDG.E R6, desc[UR10][R4.64+0x1c] ;  /* 0x00001c0a04067981 */ /* 0x000ea2000c1e1900 */
[----:B------:R-:W-:-:S04]  /*0460*/  UIADD3 UR9, UPT, UPT, UR9, 0x10, URZ ;  /* 0x0000001009097890 */ /* 0x000fc8000fffe0ff */
[----:B------:R-:W-:Y:S01]  /*0470*/  UISETP.NE.AND UP0, UPT, UR9, URZ, UPT ;  /* 0x000000ff0900728c */ /* 0x000fe2000bf05270 */
[----:B--2---:R-:W-:Y:S01]  /*0480*/  FADD R7, R11, R6 ;  /* 0x000000060b077221 */ /* 0x004fe20000000000 */
[----:B------:R-:W-:-:S04]  /*0490*/  IADD3 R6, P1, PT, R4, 0x40, RZ ;  /* 0x0000004004067810 */ /* 0x000fc80007f3e0ff */
[----:B------:R4:W-:Y:S01]  /*04a0*/  STG.E desc[UR10][R2.64], R7 ;  /* 0x0000000702007986 */ /* 0x0009e2000c10190a */
[----:B---3--:R-:W-:Y:S02]  /*04b0*/  IADD3.X R13, PT, PT, RZ, R5, RZ, P1, !PT ;  /* 0x00000005ff0d7210 */ /* 0x008fe40000ffe4ff */
[----:B------:R-:W-:Y:S06]  /*04c0*/  BRA.U UP0, `(.L_x_1) ;  /* 0xfffffffd00247547 */ /* 0x000fec000b83ffff */
.L_x_0:
[----:B------:R-:W-:Y:S05]  /*04d0*/  @!P0 EXIT ;  /* 0x000000000000894d */ /* 0x000fea0003800000 */
[----:B------:R-:W-:Y:S02]  /*04e0*/  UISETP.GE.U32.AND UP0, UPT, UR7, 0x8, UPT ;  /* 0x000000080700788c */ /* 0x000fe4000bf06070 */
[----:B------:R-:W-:-:S06]  /*04f0*/  ULOP3.LUT UR5, UR6, 0x7, URZ, 0xc0, !UPT ;  /* 0x0000000706057892 */ /* 0x000fcc000f8ec0ff */
[----:B------:R-:W-:Y:S01]  /*0500*/  ISETP.NE.AND P0, PT, RZ, UR5, PT ;  /* 0x00000005ff007c0c */ /* 0x000fe2000bf05270 */
[----:B------:R-:W-:-:S12]  /*0510*/  BRA.U !UP0, `(.L_x_2) ;  /* 0x00000001086c7547 */ /* 0x000fd8000b800000 */
[----:B------:R-:W1:Y:S02]  /*0520*/  LDC.64 R4, c[0x0][0x380] ;  /* 0x0000e000ff047b82 */ /* 0x000e640000000a00 */
[----:B-1----:R-:W-:-:S05]  /*0530*/  IMAD.WIDE.U32 R4, R0, 0x4, R4 ;  /* 0x0000000400047825 */ /* 0x002fca00078e0004 */
[----:B------:R-:W4:Y:S02]  /*0540*/  LDG.E R6, desc[UR10][R4.64] ;  /* 0x0000000a04067981 */ /* 0x000f24000c1e1900 */
[----:B----4-:R-:W-:-:S05]  /*0550*/  FADD R7, R7, R6 ;  /* 0x0000000607077221 */ /* 0x010fca0000000000 */
[----:B------:R-:W-:Y:S04]  /*0560*/  STG.E desc[UR10][R2.64], R7 ;  /* 0x0000000702007986 */ /* 0x000fe8000c10190a */
[----:B------:R-:W2:Y:S02]  /*0570*/  LDG.E R6, desc[UR10][R4.64+0x4] ;  /* 0x0000040a04067981 */ /* 0x000ea4000c1e1900 */
[----:B--2---:R-:W-:-:S05]  /*0580*/  FADD R9, R7, R6 ;  /* 0x0000000607097221 */ /* 0x004fca0000000000 */
        /* <DEDUP_REMOVED lines=17> */
[----:B------:R-:W-:Y:S01]  /*06a0*/  IADD3 R0, PT, PT, R0, 0x8, RZ ;  /* 0x0000000800007810 */ /* 0x000fe20007ffe0ff */
[----:B--2---:R-:W-:-:S05]  /*06b0*/  FADD R7, R11, R6 ;  /* 0x000000060b077221 */ /* 0x004fca0000000000 */
[----:B------:R3:W-:Y:S02]  /*06c0*/  STG.E desc[UR10][R2.64], R7 ;  /* 0x0000000702007986 */ /* 0x0007e4000c10190a */
.L_x_2:
[----:B------:R-:W-:Y:S05]  /*06d0*/  @!P0 EXIT ;  /* 0x000000000000894d */ /* 0x000fea0003800000 */
[----:B------:R-:W-:Y:S02]  /*06e0*/  UISETP.GE.U32.AND UP0, UPT, UR5, 0x4, UPT ;  /* 0x000000040500788c */ /* 0x000fe4000bf06070 */
[----:B------:R-:W-:-:S06]  /*06f0*/  ULOP3.LUT UR4, UR6, 0x3, URZ, 0xc0, !UPT ;  /* 0x0000000306047892 */ /* 0x000fcc000f8ec0ff */
[----:B------:R-:W-:Y:S01]  /*0700*/  ISETP.NE.AND P0, PT, RZ, UR4, PT ;  /* 0x00000004ff007c0c */ /* 0x000fe2000bf05270 */
[----:B------:R-:W-:-:S12]  /*0710*/  BRA.U !UP0, `(.L_x_3) ;  /* 0x00000001083c7547 */ /* 0x000fd8000b800000 */
[----:B------:R-:W1:Y:S02]  /*0720*/  LDC.64 R4, c[0x0][0x380] ;  /* 0x0000e000ff047b82 */ /* 0x000e640000000a00 */
[----:B-1----:R-:W-:-:S05]  /*0730*/  IMAD.WIDE.U32 R4, R0, 0x4, R4 ;  /* 0x0000000400047825 */ /* 0x002fca00078e0004 */
[----:B------:R-:W3:Y:S02]  /*0740*/  LDG.E R6, desc[UR10][R4.64] ;  /* 0x0000000a04067981 */ /* 0x000ee4000c1e1900 */
[----:B---34-:R-:W-:-:S05]  /*0750*/  FADD R9, R7, R6 ;  /* 0x0000000607097221 */ /* 0x018fca0000000000 */
[----:B------:R1:W-:Y:S04]  /*0760*/  STG.E desc[UR10][R2.64], R9 ;  /* 0x0000000902007986 */ /* 0x0003e8000c10190a */
[----:B------:R-:W2:Y:S02]  /*0770*/  LDG.E R6, desc[UR10][R4.64+0x4] ;  /* 0x0000040a04067981 */ /* 0x000ea4000c1e1900 */
[----:B--2---:R-:W-:-:S05]  /*0780*/  FADD R11, R9, R6 ;  /* 0x00000006090b7221 */ /* 0x004fca0000000000 */
        /* <DEDUP_REMOVED lines=8> */
.L_x_3:
[----:B------:R-:W-:Y:S05]  /*0810*/  @!P0 EXIT ;  /* 0x000000000000894d */ /* 0x000fea0003800000 */
[----:B------:R-:W2:Y:S01]  /*0820*/  LDC.64 R4, c[0x0][0x380] ;  /* 0x0000e000ff047b82 */ /* 0x000ea20000000a00 */
[----:B------:R-:W-:Y:S01]  /*0830*/  UIADD3 UR4, UPT, UPT, -UR4, URZ, URZ ;  /* 0x000000ff04047290 */ /* 0x000fe2000fffe1ff */
[----:B--2---:R-:W-:-:S11]  /*0840*/  IMAD.WIDE.U32 R4, R0, 0x4, R4 ;  /* 0x0000000400047825 */ /* 0x004fd600078e0004 */
.L_x_4:
[----:B--2---:R2:W1:Y:S01]  /*0850*/  LDG.E R0, desc[UR10][R4.64] ;  /* 0x0000000a04007981 */ /* 0x004462000c1e1900 */
[----:B------:R-:W-:-:S04]  /*0860*/  UIADD3 UR4, UPT, UPT, UR4, 0x1, URZ ;  /* 0x0000000104047890 */ /* 0x000fc8000fffe0ff */
[----:B------:R-:W-:Y:S01]  /*0870*/  UISETP.NE.AND UP0, UPT, UR4, URZ, UPT ;  /* 0x000000ff0400728c */ /* 0x000fe2000bf05270 */
[----:B--2---:R-:W-:-:S04]  /*0880*/  IADD3 R4, P0, PT, R4, 0x4, RZ ;  /* 0x0000000404047810 */ /* 0x004fc80007f1e0ff */
[----:B------:R-:W-:Y:S01]  /*0890*/  IADD3.X R5, PT, PT, RZ, R5, RZ, P0, !PT ;  /* 0x00000005ff057210 */ /* 0x000fe200007fe4ff */
[----:B-1-34-:R-:W-:-:S05]  /*08a0*/  FADD R7, R0, R7 ;  /* 0x0000000700077221 */ /* 0x01afca0000000000 */
[----:B------:R2:W-:Y:S01]  /*08b0*/  STG.E desc[UR10][R2.64], R7 ;  /* 0x0000000702007986 */ /* 0x0005e2000c10190a */
[----:B------:R-:W-:Y:S05]  /*08c0*/  BRA.U UP0, `(.L_x_4) ;  /* 0xfffffffd00e07547 */ /* 0x000fea000b83ffff */
[----:B------:R-:W-:Y:S05]  /*08d0*/  EXIT ;  /* 0x000000000000794d */ /* 0x000fea0003800000 */
.L_x_5:
[----:B------:R-:W-:-:S00]  /*08e0*/  BRA `(.L_x_5) ;  /* 0xfffffffc00fc7947 */ /* 0x000fc0000383ffff */
[----:B------:R-:W-:-:S00]  /*08f0*/  NOP ;  /* 0x0000000000007918 */ /* 0x000fc00000000000 */
        /* <DEDUP_REMOVED lines=8> */
.L_x_42:


//--------------------- .text.reduce_sum_partial  --------------------------
	.section	.text.reduce_sum_partial,"ax",@progbits
	.align	128
        .global         reduce_sum_partial
        .type           reduce_sum_partial,@function
        .size           reduce_sum_partial,(.L_x_43 - reduce_sum_partial)
        .other          reduce_sum_partial,@"STO_CUDA_ENTRY STV_DEFAULT"
reduce_sum_partial:
.text.reduce_sum_partial:
[----:B------:R-:W-:Y:S01]  /*0000*/  LDC R1, c[0x0][0x37c] ;  /* 0x0000df00ff017b82 */ /* 0x000fe20000000800 */
[----:B------:R-:W0:Y:S01]  /*0010*/  S2R R9, SR_CTAID.X ;  /* 0x0000000000097919 */ /* 0x000e220000002500 */
[----:B------:R-:W0:Y:S01]  /*0020*/  LDCU UR8, c[0x0][0x360] ;  /* 0x00006c00ff0877ac */ /* 0x000e220008000800 */
[----:B------:R-:W0:Y:S01]  /*0030*/  S2R R6, SR_TID.X ;  /* 0x0000000000067919 */ /* 0x000e220000002100 */
[----:B------:R-:W1:Y:S01]  /*0040*/  LDCU UR9, c[0x0][0x390] ;  /* 0x00007200ff0977ac */ /* 0x000e620008000800 */
[----:B------:R-:W2:Y:S01]  /*0050*/  LDCU.64 UR6, c[0x0][0x358] ;  /* 0x00006b00ff0677ac */ /* 0x000ea20008000a00 */
[----:B0-----:R-:W-:-:S04]  /*0060*/  IMAD R0, R9, UR8, R6 ;  /* 0x0000000809007c24 */ /* 0x001fc8000f8e0206 */
[----:B------:R-:W-:-:S05]  /*0070*/  IMAD R5, R9, UR8, R0 ;  /* 0x0000000809057c24 */ /* 0x000fca000f8e0200 */
[----:B-1----:R-:W-:-:S13]  /*0080*/  ISETP.GE.U32.AND P0, PT, R5, UR9, PT ;  /* 0x0000000905007c0c */ /* 0x002fda000bf06070 */
[----:B------:R-:W0:Y:S02]  /*0090*/  @!P0 LDC.64 R2, c[0x0][0x380] ;  /* 0x0000e000ff028b82 */ /* 0x000e240000000a00 */
[----:B0-----:R-:W-:-:S06]  /*00a0*/  @!P0 IMAD.WIDE.U32 R2, R5, 0x4, R2 ;  /* 0x0000000405028825 */ /* 0x001fcc00078e0002 */
[----:B--2---:R-:W2:Y:S01]  /*00b0*/  @!P0 LDG.E R3, desc[UR6][R2.64] ;  /* 0x0000000602038981 */ /* 0x004ea2000c1e1900 */
[----:B------:R-:W0:Y:S01]  /*00c0*/  S2UR UR5, SR_CgaCtaId ;  /* 0x00000000000579c3 */ /* 0x000e220000008800 */
[----:B------:R-:W-:Y:S01]  /*00d0*/  UMOV UR4, 0x400 ;  /* 0x0000040000047882 */ /* 0x000fe20000000000 */
[----:B------:R-:W-:Y:S01]  /*00e0*/  IMAD.U32 R7, RZ, RZ, UR8 ;  /* 0x00000008ff077e24 */ /* 0x000fe2000f8e00ff */
[----:B------:R-:W-:Y:S03]  /*00f0*/  BSSY.RECONVERGENT B0, `(.L_x_6) ;  /* 0x0000010000007945 */ /* 0x000fe60003800200 */
[----:B------:R-:W-:Y:S01]  /*0100*/  IMAD.IADD R5, R5, 0x1, R7 ;  /* 0x0000000105057824 */ /* 0x000fe200078e0207 */
[----:B0-----:R-:W-:-:S06]  /*0110*/  ULEA UR4, UR5, UR4, 0x18 ;  /* 0x0000000405047291 */ /* 0x001fcc000f8ec0ff */
[----:B------:R-:W-:-:S05]  /*0120*/  LEA R4, R6, UR4, 0x2 ;  /* 0x0000000406047c11 */ /* 0x000fca000f8e10ff */
[----:B--2---:R0:W-:Y:S04]  /*0130*/  @!P0 STS [R4], R3 ;  /* 0x0000000304008388 */ /* 0x0041e80000000800 */
[----:B------:R0:W-:Y:S01]  /*0140*/  @P0 STS [R4], RZ ;  /* 0x000000ff04000388 */ /* 0x0001e20000000800 */
[----:B------:R-:W-:-:S13]  /*0150*/  ISETP.GE.U32.AND P0, PT, R5, UR9, PT ;  /* 0x0000000905007c0c */ /* 0x000fda000bf06070 */
[----:B0-----:R-:W-:Y:S05]  /*0160*/  @P0 BRA `(.L_x_7) ;  /* 0x0000000000180947 */ /* 0x001fea0003800000 */
[----:B------:R-:W0:Y:S02]  /*0170*/  LDC.64 R2, c[0x0][0x380] ;  /* 0x0000e000ff027b82 */ /* 0x000e240000000a00 */
[----:B0-----:R-:W-:-:S06]  /*0180*/  IMAD.WIDE.U32 R2, R5, 0x4, R2 ;  /* 0x0000000405027825 */ /* 0x001fcc00078e0002 */
[----:B------:R-:W2:Y:S01]  /*0190*/  LDG.E R2, desc[UR6][R2.64] ;  /* 0x0000000602027981 */ /* 0x000ea2000c1e1900 */
[----:B------:R-:W-:-:S05]  /*01a0*/  LEA R5, R7, R4, 0x2 ;  /* 0x0000000407057211 */ /* 0x000fca00078e10ff */
[----:B--2---:R1:W-:Y:S01]  /*01b0*/  STS [R5], R2 ;  /* 0x0000000205007388 */ /* 0x0043e20000000800 */
[----:B------:R-:W-:Y:S05]  /*01c0*/  BRA `(.L_x_8) ;  /* 0x0000000000087947 */ /* 0x000fea0003800000 */
.L_x_7:
[----:B------:R-:W-:-:S05]  /*01d0*/  IMAD R2, R7, 0x4, R4 ;  /* 0x0000000407027824 */ /* 0x000fca00078e0204 */
[----:B------:R0:W-:Y:S02]  /*01e0*/  STS [R2], RZ ;  /* 0x000000ff02007388 */ /* 0x0001e40000000800 */
.L_x_8:
[----:B------:R-:W-:Y:S05]  /*01f0*/  BSYNC.RECONVERGENT B0 ;  /* 0x0000000000007941 */ /* 0x000fea0003800200 */
.L_x_6:
[----:B------:R-:W-:Y:S01]  /*0200*/  BAR.SYNC.DEFER_BLOCKING 0x0 ;  /* 0x0000000000007b1d */ /* 0x000fe20000010000 */
[----:B------:R-:W-:-:S13]  /*0210*/  ISETP.GE.U32.AND P0, PT, R6, R7, PT ;  /* 0x000000070600720c */ /* 0x000fda0003f06070 */
[----:B01----:R-:W-:Y:S01]  /*0220*/  @!P0 LEA R2, R7, R4, 0x2 ;  /* 0x0000000407028211 */ /* 0x003fe200078e10ff */
[----:B------:R-:W-:Y:S05]  /*0230*/  @!P0 LDS R3, [R4] ;  /* 0x0000000004038984 */ /* 0x000fea0000000800 */
[----:B------:R-:W0:Y:S02]  /*0240*/  @!P0 LDS R2, [R2] ;  /* 0x0000000002028984 */ /* 0x000e240000000800 */
[----:B0-----:R-:W-:-:S05]  /*0250*/  @!P0 FADD R3, R2, R3 ;  /* 0x0000000302038221 */ /* 0x001fca0000000000 */
[----:B------:R2:W-:Y:S01]  /*0260*/  @!P0 STS [R4], R3 ;  /* 0x0000000304008388 */ /* 0x0005e20000000800 */
[----:B------:R-:W-:Y:S02]  /*0270*/  ISETP.GT.U32.AND P0, PT, R7, 0x1, PT ;  /* 0x000000010700780c */ /* 0x000fe40003f04070 */
[----:B------:R-:W-:-:S11]  /*0280*/  SHF.R.U32.HI R7, RZ, 0x1, R7 ;  /* 0x00000001ff077819 */ /* 0x000fd60000011607 */
[----:B--2---:R-:W-:Y:S05]  /*0290*/  @P0 BRA `(.L_x_6) ;  /* 0xfffffffc00d80947 */ /* 0x004fea000383ffff */
[----:B------:R-:W0:Y:S01]  /*02a0*/  LDCU UR4, c[0x0][0x390] ;  /* 0x00007200ff0477ac */ /* 0x000e220008000800 */
[----:B------:R-:W-:Y:S01]  /*02b0*/  IMAD.SHL.U32 R0, R0, 0x2, RZ ;  /* 0x0000000200007824 */ /* 0x000fe200078e00ff */
[----:B------:R-:W-:Y:S04]  /*02c0*/  BAR.SYNC.DEFER_BLOCKING 0x0 ;  /* 0x0000000000007b1d */ /* 0x000fe80000010000 */
[----:B0-----:R-:W-:-:S04]  /*02d0*/  ISETP.GE.U32.AND P0, PT, R0, UR4, PT ;  /* 0x0000000400007c0c */ /* 0x001fc8000bf06070 */
[----:B------:R-:W-:-:S13]  /*02e0*/  ISETP.NE.OR P0, PT, R6, RZ, P0 ;  /* 0x000000ff0600720c */ /* 0x000fda0000705670 */
[----:B------:R-:W-:Y:S05]  /*02f0*/  @P0 EXIT ;  /* 0x000000000000094d */ /* 0x000fea0003800000 */
[----:B------:R-:W0:Y:S01]  /*0300*/  S2UR UR5, SR_CgaCtaId ;  /* 0x00000000000579c3 */ /* 0x000e220000008800 */
[----:B------:R-:W-:-:S07]  /*0310*/  UMOV UR4, 0x400 ;  /* 0x0000040000047882 */ /* 0x000fce0000000000 */
[----:B------:R-:W1:Y:S01]  /*0320*/  LDC.64 R2, c[0x0][0x388] ;  /* 0x0000e200ff027b82 */ /* 0x000e620000000a00 */
[----:B0-----:R-:W-:Y:S01]  /*0330*/  ULEA UR4, UR5, UR4, 0x18 ;  /* 0x0000000405047291 */ /* 0x001fe2000f8ec0ff */
[----:B-1----:R-:W-:-:S08]  /*0340*/  IMAD.WIDE.U32 R2, R9, 0x4, R2 ;  /* 0x0000000409027825 */ /* 0x002fd000078e0002 */
[----:B------:R-:W0:Y:S04]  /*0350*/  LDS R5, [UR4] ;  /* 0x00000004ff057984 */ /* 0x000e280008000800 */
[----:B0-----:R-:W-:Y:S01]  /*0360*/  STG.E desc[UR6][R2.64], R5 ;  /* 0x0000000502007986 */ /* 0x001fe2000c101906 */
[----:B------:R-:W-:Y:S05]  /*0370*/  EXIT ;  /* 0x000000000000794d */ /* 0x000fea0003800000 */
.L_x_9:
        /* <DEDUP_REMOVED lines=16> */
.L_x_43:


//--------------------- .text.cross_entropy_backward --------------------------
	.section	.text.cross_entropy_backward,"ax",@progbits
	.align	128
        .global         cross_entropy_backward
        .type           cross_entropy_backward,@function
        .size           cross_entropy_backward,(.L_x_44 - cross_entropy_backward)
        .other          cross_entropy_backward,@"STO_CUDA_ENTRY STV_DEFAULT"
cross_entropy_backward:
.text.cross_entropy_backward:
[----:B------:R-:W-:Y:S01]  /*0000*/  LDC R1, c[0x0][0x37c] ;  /* 0x0000df00ff017b82 */ /* 0x000fe20000000800 */
[----:B------:R-:W0:Y:S07]  /*0010*/  S2R R0, SR_TID.X ;  /* 0x0000000000007919 */ /* 0x000e2e0000002100 */
[----:B------:R-:W0:Y:S01]  /*0020*/  S2UR UR4, SR_CTAID.X ;  /* 0x00000000000479c3 */ /* 0x000e220000002500 */
[----:B------:R-:W1:Y:S07]  /*0030*/  LDCU UR5, c[0x0][0x398] ;  /* 0x00007300ff0577ac */ /* 0x000e6e0008000800 */
[----:B------:R-:W0:Y:S02]  /*0040*/  LDC R9, c[0x0][0x360] ;  /* 0x0000d800ff097b82 */ /* 0x000e240000000800 */
[----:B0-----:R-:W-:-:S05]  /*0050*/  IMAD R9, R9, UR4, R0 ;  /* 0x0000000409097c24 */ /* 0x001fca000f8e0200 */
[----:B-1----:R-:W-:-:S13]  /*0060*/  ISETP.GE.U32.AND P0, PT, R9, UR5, PT ;  /* 0x0000000509007c0c */ /* 0x002fda000bf06070 */
[----:B------:R-:W-:Y:S05]  /*0070*/  @P0 EXIT ;  /* 0x000000000000094d */ /* 0x000fea0003800000 */
[----:B------:R-:W0:Y:S01]  /*0080*/  LDC.64 R2, c[0x0][0x380] ;  /* 0x0000e000ff027b82 */ /* 0x000e220000000a00 */
[----:B------:R-:W1:Y:S07]  /*0090*/  LDCU.64 UR4, c[0x0][0x358] ;  /* 0x00006b00ff0477ac */ /* 0x000e6e0008000a00 */
[----:B------:R-:W2:Y:S08]  /*00a0*/  LDC.64 R4, c[0x0][0x390] ;  /* 0x0000e400ff047b82 */ /* 0x000eb00000000a00 */
[----:B------:R-:W3:Y:S01]  /*00b0*/  LDC.64 R6, c[0x0][0x388] ;  /* 0x0000e200ff067b82 */ /* 0x000ee20000000a00 */
[----:B0-----:R-:W-:-:S06]  /*00c0*/  IMAD.WIDE R2, R9, 0x4, R2 ;  /* 0x0000000409027825 */ /* 0x001fcc00078e0202 */
[----:B-1----:R-:W4:Y:S01]  /*00d0*/  LDG.E R2, desc[UR4][R2.64] ;  /* 0x0000000402027981 */ /* 0x002f22000c1e1900 */
[----:B--2---:R-:W-:-:S06]  /*00e0*/  IMAD.WIDE R4, R9, 0x4, R4 ;  /* 0x0000000409047825 */ /* 0x004fcc00078e0204 */
[----:B------:R-:W4:Y:S01]  /*00f0*/  LDG.E R5, desc[UR4][R4.64] ;  /* 0x0000000404057981 */ /* 0x000f22000c1e1900 */
[----:B---3--:R-:W-:-:S04]  /*0100*/  IMAD.WIDE R6, R9, 0x4, R6 ;  /* 0x0000000409067825 */ /* 0x008fc800078e0206 */
[----:B----4-:R-:W-:-:S05]  /*0110*/  FADD R9, R2, -R5 ;  /* 0x8000000502097221 */ /* 0x010fca0000000000 */
[----:B------:R-:W-:Y:S01]  /*0120*/  STG.E desc[UR4][R6.64], R9 ;  /* 0x0000000906007986 */ /* 0x000fe2000c101904 */
[----:B------:R-:W-:Y:S05]  /*0130*/  EXIT ;  /* 0x000000000000794d */ /* 0x000fea0003800000 */
.L_x_10:
        /* <DEDUP_REMOVED lines=12> */
.L_x_44:


//--------------------- .text.cross_entropy_forward --------------------------
	.section	.text.cross_entropy_forward,"ax",@progbits
	.align	128
        .global         cross_entropy_forward
        .type           cross_entropy_forward,@function
        .size           cross_entropy_forward,(.L_x_45 - cross_entropy_forward)
        .other          cross_entropy_forward,@"STO_CUDA_ENTRY STV_DEFAULT"
cross_entropy_forward:
.text.cross_entropy_forward:
        /* <DEDUP_REMOVED lines=8> */
[----:B------:R-:W0:Y:S01]  /*0080*/  LDCU.64 UR6, c[0x0][0x380] ;  /* 0x00007000ff0677ac */ /* 0x000e220008000a00 */
[----:B------:R-:W1:Y:S01]  /*0090*/  LDCU UR5, c[0x0][0x388] ;  /* 0x00007100ff0577ac */ /* 0x000e620008000800 */
[----:B------:R-:W2:Y:S01]  /*00a0*/  LDCU.64 UR8, c[0x0][0x358] ;  /* 0x00006b00ff0877ac */ /* 0x000ea20008000a00 */
[----:B0-----:R-:W-:Y:S02]  /*00b0*/  MOV R18, UR6 ;  /* 0x0000000600127c02 */ /* 0x001fe40008000f00 */
[----:B------:R-:W-:Y:S01]  /*00c0*/  MOV R19, UR7 ;  /* 0x0000000700137c02 */ /* 0x000fe20008000f00 */
[----:B-1----:R-:W-:-:S04]  /*00d0*/  IMAD R0, R0, UR5, RZ ;  /* 0x0000000500007c24 */ /* 0x002fc8000f8e02ff */
[----:B------:R-:W-:-:S06]  /*00e0*/  IMAD.WIDE.U32 R2, R0, 0x4, R18 ;  /* 0x0000000400027825 */ /* 0x000fcc00078e0012 */
[----:B--2---:R0:W5:Y:S01]  /*00f0*/  LDG.E R3, desc[UR8][R2.64] ;  /* 0x0000000802037981 */ /* 0x004162000c1e1900 */
[----:B------:R-:W-:-:S09]  /*0100*/  UISETP.GE.U32.AND UP0, UPT, UR5, 0x2, UPT ;  /* 0x000000020500788c */ /* 0x000fd2000bf06070 */
[----:B0-----:R-:W-:Y:S05]  /*0110*/  BRA.U !UP0, `(.L_x_11) ;  /* 0x0000000908247547 */ /* 0x001fea000b800000 */
[----:B------:R-:W-:Y:S02]  /*0120*/  UIADD3 UR4, UPT, UPT, UR5, -0x1, URZ ;  /* 0xffffffff05047890 */ /* 0x000fe4000fffe0ff */
[----:B------:R-:W-:Y:S02]  /*0130*/  UIADD3 UR5, UPT, UPT, UR5, -0x2, URZ ;  /* 0xfffffffe05057890 */ /* 0x000fe4000fffe0ff */
[----:B------:R-:W-:Y:S02]  /*0140*/  ULOP3.LUT UR7, UR4, 0xf, URZ, 0xc0, !UPT ;  /* 0x0000000f04077892 */ /* 0x000fe4000f8ec0ff */
[----:B------:R-:W-:-:S03]  /*0150*/  UISETP.GE.U32.AND UP0, UPT, UR5, 0xf, UPT ;  /* 0x0000000f0500788c */ /* 0x000fc6000bf06070 */
[----:B------:R-:W-:-:S06]  /*0160*/  UMOV UR5, 0x1 ;  /* 0x0000000100057882 */ /* 0x000fcc0000000000 */
[----:B------:R-:W-:Y:S05]  /*0170*/  BRA.U !UP0, `(.L_x_12) ;  /* 0x0000000508087547 */ /* 0x000fea000b800000 */
[----:B------:R-:W0:Y:S01]  /*0180*/  LDC.64 R18, c[0x0][0x380] ;  /* 0x0000e000ff127b82 */ /* 0x000e220000000a00 */
[----:B------:R-:W-:Y:S01]  /*0190*/  ULOP3.LUT UR5, UR4, 0xfffffff0, URZ, 0xc0, !UPT ;  /* 0xfffffff004057892 */ /* 0x000fe2000f8ec0ff */
[----:B------:R-:W-:Y:S01]  /*01a0*/  MOV R6, R0 ;  /* 0x0000000000067202 */ /* 0x000fe20000000f00 */
[----:B------:R-:W-:Y:S02]  /*01b0*/  UMOV UR6, 0x8 ;  /* 0x0000000800067882 */ /* 0x000fe40000000000 */
[----:B------:R-:W-:-:S12]  /*01c0*/  UIADD3 UR5, UPT, UPT, -UR5, URZ, URZ ;  /* 0x000000ff05057290 */ /* 0x000fd8000fffe1ff */
.L_x_13:
[C---:B------:R-:W-:Y:S02]  /*01d0*/  IADD3 R9, PT, PT, R6.reuse, 0x1, RZ ;  /* 0x0000000106097810 */ /* 0x040fe40007ffe0ff */
[C---:B------:R-:W-:Y:S02]  /*01e0*/  IADD3 R11, PT, PT, R6.reuse, 0x2, RZ ;  /* 0x00000002060b7810 */ /* 0x040fe40007ffe0ff */
[C---:B------:R-:W-:Y:S01]  /*01f0*/  IADD3 R21, PT, PT, R6.reuse, 0x3, RZ ;  /* 0x0000000306157810 */ /* 0x040fe20007ffe0ff */
[----:B0-----:R-:W-:Y:S01]  /*0200*/  IMAD.WIDE.U32 R8, R9, 0x4, R18 ;  /* 0x0000000409087825 */ /* 0x001fe200078e0012 */
[----:B------:R-:W-:-:S03]  /*0210*/  IADD3 R23, PT, PT, R6, 0x4, RZ ;  /* 0x0000000406177810 */ /* 0x000fc60007ffe0ff */
[--C-:B------:R-:W-:Y:S01]  /*0220*/  IMAD.WIDE.U32 R10, R11, 0x4, R18.reuse ;  /* 0x000000040b0a7825 */ /* 0x100fe200078e0012 */
[C---:B------:R-:W-:Y:S01]  /*0230*/  IADD3 R27, PT, PT, R6.reuse, 0x5, RZ ;  /* 0x00000005061b7810 */ /* 0x040fe20007ffe0ff */
[----:B------:R-:W2:Y:S01]  /*0240*/  LDG.E R5, desc[UR8][R8.64] ;  /* 0x0000000808057981 */ /* 0x000ea2000c1e1900 */
[C---:B------:R-:W-:Y:S01]  /*0250*/  IADD3 R13, PT, PT, R6.reuse, 0x6, RZ ;  /* 0x00000006060d7810 */ /* 0x040fe20007ffe0ff */
[--C-:B------:R-:W-:Y:S02]  /*0260*/  IMAD.WIDE.U32 R20, R21, 0x4, R18.reuse ;  /* 0x0000000415147825 */ /* 0x100fe400078e0012 */
[----:B------:R-:W2:Y:S02]  /*0270*/  LDG.E R4, desc[UR8][R10.64] ;  /* 0x000000080a047981 */ /* 0x000ea4000c1e1900 */
[--C-:B------:R-:W-:Y:S01]  /*0280*/  IMAD.WIDE.U32 R22, R23, 0x4, R18.reuse ;  /* 0x0000000417167825 */ /* 0x100fe200078e0012 */
[C---:B------:R-:W-:Y:S01]  /*0290*/  IADD3 R15, PT, PT, R6.reuse, 0x7, RZ ;  /* 0x00000007060f7810 */ /* 0x040fe20007ffe0ff */
[----:B------:R-:W3:Y:S01]  /*02a0*/  LDG.E R7, desc[UR8][R20.64] ;  /* 0x0000000814077981 */ /* 0x000ee2000c1e1900 */
[C---:B------:R-:W-:Y:S01]  /*02b0*/  IADD3 R17, PT, PT, R6.reuse, 0x8, RZ ;  /* 0x0000000806117810 */ /* 0x040fe20007ffe0ff */
[--C-:B------:R-:W-:Y:S01]  /*02c0*/  IMAD.WIDE.U32 R26, R27, 0x4, R18.reuse ;  /* 0x000000041b1a7825 */ /* 0x100fe200078e0012 */
[----:B------:R-:W-:Y:S01]  /*02d0*/  IADD3 R25, PT, PT, R6, 0x9, RZ ;  /* 0x0000000906197810 */ /* 0x000fe20007ffe0ff */
[----:B------:R0:W3:Y:S02]  /*02e0*/  LDG.E R2, desc[UR8][R22.64] ;  /* 0x0000000816027981 */ /* 0x0000e4000c1e1900 */
[----:B------:R-:W-:-:S02]  /*02f0*/  IMAD.WIDE.U32 R12, R13, 0x4, R18 ;  /* 0x000000040d0c7825 */ /* 0x000fc400078e0012 */
[----:B------:R-:W4:Y:S02]  /*0300*/  LDG.E R26, desc[UR8][R26.64] ;  /* 0x000000081a1a7981 */ /* 0x000f24000c1e1900 */
[--C-:B------:R-:W-:Y:S02]  /*0310*/  IMAD.WIDE.U32 R14, R15, 0x4, R18.reuse ;  /* 0x000000040f0e7825 */ /* 0x100fe400078e0012 */
[----:B------:R1:W4:Y:S01]  /*0320*/  LDG.E R9, desc[UR8][R12.64] ;  /* 0x000000080c097981 */ /* 0x000322000c1e1900 */
[C---:B0-----:R-:W-:Y:S01]  /*0330*/  IADD3 R23, PT, PT, R6.reuse, 0xa, RZ ;  /* 0x0000000a06177810 */ /* 0x041fe20007ffe0ff */
[--C-:B------:R-:W-:Y:S02]  /*0340*/  IMAD.WIDE.U32 R16, R17, 0x4, R18.reuse ;  /* 0x0000000411107825 */ /* 0x100fe400078e0012 */
[----:B------:R-:W4:Y:S02]  /*0350*/  LDG.E R10, desc[UR8][R14.64] ;  /* 0x000000080e0a7981 */ /* 0x000f24000c1e1900 */
[--C-:B------:R-:W-:Y:S01]  /*0360*/  IMAD.WIDE.U32 R20, R25, 0x4, R18.reuse ;  /* 0x0000000419147825 */ /* 0x100fe200078e0012 */
[C---:B------:R-:W-:Y:S01]  /*0370*/  IADD3 R25, PT, PT, R6.reuse, 0xb, RZ ;  /* 0x0000000b06197810 */ /* 0x040fe20007ffe0ff */
[----:B------:R-:W4:Y:S01]  /*0380*/  LDG.E R11, desc[UR8][R16.64] ;  /* 0x00000008100b7981 */ /* 0x000f22000c1e1900 */
[C---:B-1----:R-:W-:Y:S01]  /*0390*/  IADD3 R13, PT, PT, R6.reuse, 0xc, RZ ;  /* 0x0000000c060d7810 */ /* 0x042fe20007ffe0ff */
[--C-:B------:R-:W-:Y:S01]  /*03a0*/  IMAD.WIDE.U32 R22, R23, 0x4, R18.reuse ;  /* 0x0000000417167825 */ /* 0x100fe200078e0012 */
[C---:B------:R-:W-:Y:S01]  /*03b0*/  IADD3 R29, PT, PT, R6.reuse, 0xd, RZ ;  /* 0x0000000d061d7810 */ /* 0x040fe20007ffe0ff */
[----:B------:R0:W4:Y:S01]  /*03c0*/  LDG.E R8, desc[UR8][R20.64] ;  /* 0x0000000814087981 */ /* 0x000122000c1e1900 */
[----:B------:R-:W-:Y:S01]  /*03d0*/  IADD3 R28, PT, PT, R6, 0xe, RZ ;  /* 0x0000000e061c7810 */ /* 0x000fe20007ffe0ff */
[----:B------:R-:W-:-:S02]  /*03e0*/  IMAD.WIDE.U32 R24, R25, 0x4, R18 ;  /* 0x0000000419187825 */ /* 0x000fc400078e0012 */
[----:B------:R1:W4:Y:S02]  /*03f0*/  LDG.E R27, desc[UR8][R22.64] ;  /* 0x00000008161b7981 */ /* 0x000324000c1e1900 */
[--C-:B------:R-:W-:Y:S02]  /*0400*/  IMAD.WIDE.U32 R12, R13, 0x4, R18.reuse ;  /* 0x000000040d0c7825 */ /* 0x100fe400078e0012 */
[----:B------:R-:W4:Y:S01]  /*0410*/  LDG.E R24, desc[UR8][R24.64] ;  /* 0x0000000818187981 */ /* 0x000f22000c1e1900 */
[C---:B0-----:R-:W-:Y:S01]  /*0420*/  IADD3 R21, PT, PT, R6.reuse, 0xf, RZ ;  /* 0x0000000f06157810 */ /* 0x041fe20007ffe0ff */
[--C-:B------:R-:W-:Y:S01]  /*0430*/  IMAD.WIDE.U32 R14, R29, 0x4, R18.reuse ;  /* 0x000000041d0e7825 */ /* 0x100fe200078e0012 */
[----:B------:R-:W-:Y:S01]  /*0440*/  IADD3 R6, PT, PT, R6, 0x10, RZ ;  /* 0x0000001006067810 */ /* 0x000fe20007ffe0ff */
[----:B------:R-:W4:Y:S02]  /*0450*/  LDG.E R13, desc[UR8][R12.64] ;  /* 0x000000080c0d7981 */ /* 0x000f24000c1e1900 */
[----:B------:R-:W-:-:S02]  /*0460*/  IMAD.WIDE.U32 R16, R28, 0x4, R18 ;  /* 0x000000041c107825 */ /* 0x000fc400078e0012 */
[----:B------:R-:W4:Y:S02]  /*0470*/  LDG.E R14, desc[UR8][R14.64] ;  /* 0x000000080e0e7981 */ /* 0x000f24000c1e1900 */
[--C-:B------:R-:W-:Y:S02]  /*0480*/  IMAD.WIDE.U32 R20, R21, 0x4, R18.reuse ;  /* 0x0000000415147825 */ /* 0x100fe400078e0012 */
[----:B------:R-:W4:Y:S02]  /*0490*/  LDG.E R17, desc[UR8][R16.64] ;  /* 0x0000000810117981 */ /* 0x000f24000c1e1900 */
[----:B-1----:R-:W-:Y:S02]  /*04a0*/  IMAD.WIDE.U32 R22, R6, 0x4, R18 ;  /* 0x0000000406167825 */ /* 0x002fe400078e0012 */
[----:B------:R-:W4:Y:S04]  /*04b0*/  LDG.E R20, desc[UR8][R20.64] ;  /* 0x0000000814147981 */ /* 0x000f28000c1e1900 */
[----:B------:R-:W4:Y:S01]  /*04c0*/  LDG.E R23, desc[UR8][R22.64] ;  /* 0x0000000816177981 */ /* 0x000f22000c1e1900 */
[----:B------:R-:W-:-:S04]  /*04d0*/  UIADD3 UR5, UPT, UPT, UR5, 0x10, URZ ;  /* 0x0000001005057890 */ /* 0x000fc8000fffe0ff */
[----:B------:R-:W-:Y:S02]  /*04e0*/  UISETP.NE.AND UP0, UPT, UR5, URZ, UPT ;  /* 0x000000ff0500728c */ /* 0x000fe4000bf05270 */
[----:B------:R-:W-:Y:S01]  /*04f0*/  UIADD3 UR6, UPT, UPT, UR6, 0x10, URZ ;  /* 0x0000001006067890 */ /* 0x000fe2000fffe0ff */
[----:B--2--5:R-:W-:-:S04]  /*0500*/  FMNMX3 R4, R5, R3, R4, !PT ;  /* 0x0000000305047276 */ /* 0x024fc80007800004 */
[----:B---3--:R-:W-:-:S04]  /*0510*/  FMNMX3 R2, R7, R4, R2, !PT ;  /* 0x0000000407027276 */ /* 0x008fc80007800002 */
[----:B----4-:R-:W-:-:S04]  /*0520*/  FMNMX3 R2, R26, R2, R9, !PT ;  /* 0x000000021a027276 */ /* 0x010fc80007800009 */
[----:B------:R-:W-:-:S04]  /*0530*/  FMNMX3 R2, R10, R2, R11, !PT ;  /* 0x000000020a027276 */ /* 0x000fc8000780000b */
[----:B------:R-:W-:-:S04]  /*0540*/  FMNMX3 R2, R8, R2, R27, !PT ;  /* 0x0000000208027276 */ /* 0x000fc8000780001b */
[----:B------:R-:W-:-:S04]  /*0550*/  FMNMX3 R2, R24, R2, R13, !PT ;  /* 0x0000000218027276 */ /* 0x000fc8000780000d */
[----:B------:R-:W-:-:S04]  /*0560*/  FMNMX3 R2, R14, R2, R17, !PT ;  /* 0x000000020e027276 */ /* 0x000fc80007800011 */
[----:B------:R-:W-:Y:S01]  /*0570*/  FMNMX3 R3, R20, R2, R23, !PT ;  /* 0x0000000214037276 */ /* 0x000fe20007800017 */
[----:B------:R-:W-:Y:S06]  /*0580*/  BRA.U UP0, `(.L_x_13) ;  /* 0xfffffffd00107547 */ /* 0x000fec000b83ffff */
[----:B------:R-:W-:-:S12]  /*0590*/  UIADD3 UR5, UPT, UPT, UR6, -0x7, URZ ;  /* 0xfffffff906057890 */ /* 0x000fd8000fffe0ff */
.L_x_12:
[----:B------:R-:W-:-:S09]  /*05a0*/  UISETP.NE.AND UP0, UPT, UR7, URZ, UPT ;  /* 0x000000ff0700728c */ /* 0x000fd2000bf05270 */
[----:B------:R-:W-:Y:S05]  /*05b0*/  BRA.U !UP0, `(.L_x_11) ;  /* 0x0000000108fc7547 */ /* 0x000fea000b800000 */
[----:B------:R-:W-:Y:S02]  /*05c0*/  UISETP.GE.U32.AND UP0, UPT, UR7, 0x8, UPT ;  /* 0x000000080700788c */ /* 0x000fe4000bf06070 */
[----:B------:R-:W-:-:S04]  /*05d0*/  ULOP3.LUT UR6, UR4, 0x7, URZ, 0xc0, !UPT ;  /* 0x0000000704067892 */ /* 0x000fc8000f8ec0ff */
[----:B------:R-:W-:-:S03]  /*05e0*/  UISETP.NE.AND UP1, UPT, UR6, URZ, UPT ;  /* 0x000000ff0600728c */ /* 0x000fc6000bf25270 */
[----:B------:R-:W-:Y:S08]  /*05f0*/  BRA.U !UP0, `(.L_x_14) ;  /* 0x0000000108747547 */ /* 0x000ff0000b800000 */
[----:B------:R-:W-:-:S04]  /*0600*/  IADD3 R5, PT, PT, R0, UR5, RZ ;  /* 0x0000000500057c10 */ /* 0x000fc8000fffe0ff */
[C---:B------:R-:W-:Y:S01]  /*0610*/  IADD3 R7, PT, PT, R5.reuse, 0x1, RZ ;  /* 0x0000000105077810 */ /* 0x040fe20007ffe0ff */
[C-C-:B------:R-:W-:Y:S01]  /*0620*/  IMAD.WIDE.U32 R8, R5.reuse, 0x4, R18.reuse ;  /* 0x0000000405087825 */ /* 0x140fe200078e0012 */
[C---:B------:R-:W-:Y:S02]  /*0630*/  IADD3 R11, PT, PT, R5.reuse, 0x2, RZ ;  /* 0x00000002050b7810 */ /* 0x040fe40007ffe0ff */
[----:B------:R-:W-:Y:S01]  /*0640*/  IADD3 R13, PT, PT, R5, 0x3, RZ ;  /* 0x00000003050d7810 */ /* 0x000fe20007ffe0ff */
[--C-:B------:R-:W-:Y:S01]  /*0650*/  IMAD.WIDE.U32 R6, R7, 0x4, R18.reuse ;  /* 0x0000000407067825 */ /* 0x100fe200078e0012 */
[C---:B------:R-:W-:Y:S01]  /*0660*/  IADD3 R15, PT, PT, R5.reuse, 0x4, RZ ;  /* 0x00000004050f7810 */ /* 0x040fe20007ffe0ff */
[----:B------:R0:W2:Y:S01]  /*0670*/  LDG.E R2, desc[UR8][R8.64] ;  /* 0x0000000808027981 */ /* 0x0000a2000c1e1900 */
[----:B------:R-:W-:Y:S01]  /*0680*/  IADD3 R17, PT, PT, R5, 0x5, RZ ;  /* 0x0000000505117810 */ /* 0x000fe20007ffe0ff */
[--C-:B------:R-:W-:Y:S01]  /*0690*/  IMAD.WIDE.U32 R10, R11, 0x4, R18.reuse ;  /* 0x000000040b0a7825 */ /* 0x100fe200078e0012 */
[----:B------:R-:W-:Y:S01]  /*06a0*/  IADD3 R21, PT, PT, R5, 0x6, RZ ;  /* 0x0000000605157810 */ /* 0x000fe20007ffe0ff */
[----:B------:R-:W2:Y:S02]  /*06b0*/  LDG.E R6, desc[UR8][R6.64] ;  /* 0x0000000806067981 */ /* 0x000ea4000c1e1900 */
[--C-:B------:R-:W-:Y:S01]  /*06c0*/  IMAD.WIDE.U32 R12, R13, 0x4, R18.reuse ;  /* 0x000000040d0c7825 */ /* 0x100fe200078e0012 */
[----:B------:R-:W-:Y:S01]  /*06d0*/  IADD3 R23, PT, PT, R5, 0x7, RZ ;  /* 0x0000000705177810 */ /* 0x000fe20007ffe0ff */
[----:B------:R-:W3:Y:S02]  /*06e0*/  LDG.E R11, desc[UR8][R10.64] ;  /* 0x000000080a0b7981 */ /* 0x000ee4000c1e1900 */
[----:B------:R-:W-:-:S02]  /*06f0*/  IMAD.WIDE.U32 R14, R15, 0x4, R18 ;  /* 0x000000040f0e7825 */ /* 0x000fc400078e0012 */
[----:B------:R-:W3:Y:S02]  /*0700*/  LDG.E R12, desc[UR8][R12.64] ;  /* 0x000000080c0c7981 */ /* 0x000ee4000c1e1900 */
[--C-:B------:R-:W-:Y:S02]  /*0710*/  IMAD.WIDE.U32 R4, R17, 0x4, R18.reuse ;  /* 0x0000000411047825 */ /* 0x100fe400078e0012 */
[----:B------:R-:W4:Y:S02]  /*0720*/  LDG.E R15, desc[UR8][R14.64] ;  /* 0x000000080e0f7981 */ /* 0x000f24000c1e1900 */
[--C-:B0-----:R-:W-:Y:S02]  /*0730*/  IMAD.WIDE.U32 R8, R21, 0x4, R18.reuse ;  /* 0x0000000415087825 */ /* 0x101fe400078e0012 */
[----:B------:R-:W4:Y:S02]  /*0740*/  LDG.E R4, desc[UR8][R4.64] ;  /* 0x0000000804047981 */ /* 0x000f24000c1e1900 */
[----:B------:R-:W-:-:S02]  /*0750*/  IMAD.WIDE.U32 R16, R23, 0x4, R18 ;  /* 0x0000000417107825 */ /* 0x000fc400078e0012 */
[----:B------:R-:W4:Y:S04]  /*0760*/  LDG.E R9, desc[UR8][R8.64] ;  /* 0x0000000808097981 */ /* 0x000f28000c1e1900 */
[----:B------:R-:W4:Y:S01]  /*0770*/  LDG.E R16, desc[UR8][R16.64] ;  /* 0x0000000810107981 */ /* 0x000f22000c1e1900 */
[----:B------:R-:W-:Y:S01]  /*0780*/  UIADD3 UR5, UPT, UPT, UR5, 0x8, URZ ;  /* 0x0000000805057890 */ /* 0x000fe2000fffe0ff */
[----:B--2--5:R-:W-:-:S04]  /*0790*/  FMNMX3 R2, R2, R3, R6, !PT ;  /* 0x0000000302027276 */ /* 0x024fc80007800006 */
[----:B---3--:R-:W-:-:S04]  /*07a0*/  FMNMX3 R2, R11, R2, R12, !PT ;  /* 0x000000020b027276 */ /* 0x008fc8000780000c */
[----:B----4-:R-:W-:-:S04]  /*07b0*/  FMNMX3 R2, R15, R2, R4, !PT ;  /* 0x000000020f027276 */ /* 0x010fc80007800004 */
[----:B------:R-:W-:-:S07]  /*07c0*/  FMNMX3 R3, R9, R2, R16, !PT ;  /* 0x0000000209037276 */ /* 0x000fce0007800010 */
.L_x_14:
        /* <DEDUP_REMOVED lines=10> */
[--C-:B------:R-:W-:Y:S02]  /*0870*/  IMAD.WIDE.U32 R6, R9, 0x4, R18.reuse ;  /* 0x0000000409067825 */ /* 0x100fe400078e0012 */
[----:B------:R-:W2:Y:S02]  /*0880*/  LDG.E R4, desc[UR8][R4.64] ;  /* 0x0000000804047981 */ /* 0x000ea4000c1e1900 */
[--C-:B------:R-:W-:Y:S02]  /*0890*/  IMAD.WIDE.U32 R8, R11, 0x4, R18.reuse ;  /* 0x000000040b087825 */ /* 0x100fe400078e0012 */
[----:B------:R-:W2:Y:S02]  /*08a0*/  LDG.E R6, desc[UR8][R6.64] ;  /* 0x0000000806067981 */ /* 0x000ea4000c1e1900 */
[----:B------:R-:W-:-:S02]  /*08b0*/  IMAD.WIDE.U32 R10, R13, 0x4, R18 ;  /* 0x000000040d0a7825 */ /* 0x000fc400078e0012 */
[----:B------:R-:W3:Y:S04]  /*08c0*/  LDG.E R8, desc[UR8][R8.64] ;  /* 0x0000000808087981 */ /* 0x000ee8000c1e1900 */
[----:B------:R-:W3:Y:S01]  /*08d0*/  LDG.E R10, desc[UR8][R10.64] ;  /* 0x000000080a0a7981 */ /* 0x000ee2000c1e1900 */
[----:B------:R-:W-:Y:S01]  /*08e0*/  UIADD3 UR5, UPT, UPT, UR5, 0x4, URZ ;  /* 0x0000000405057890 */ /* 0x000fe2000fffe0ff */
[----:B--2--5:R-:W-:-:S04]  /*08f0*/  FMNMX3 R3, R4, R3, R6, !PT ;  /* 0x0000000304037276 */ /* 0x024fc80007800006 */
[----:B---3--:R-:W-:-:S07]  /*0900*/  FMNMX3 R3, R8, R3, R10, !PT ;  /* 0x0000000308037276 */ /* 0x008fce000780000a */
.L_x_15:
[----:B------:R-:W-:Y:S05]  /*0910*/  BRA.U !UP1, `(.L_x_11) ;  /* 0x0000000109247547 */ /* 0x000fea000b800000 */
[----:B------:R-:W-:Y:S01]  /*0920*/  IADD3 R7, PT, PT, R0, UR5, RZ ;  /* 0x0000000500077c10 */ /* 0x000fe2000fffe0ff */
[----:B------:R-:W-:-:S12]  /*0930*/  UIADD3 UR4, UPT, UPT, -UR4, URZ, URZ ;  /* 0x000000ff04047290 */ /* 0x000fd8000fffe1ff */
.L_x_16:
[----:B------:R-:W-:-:S06]  /*0940*/  IMAD.WIDE.U32 R4, R7, 0x4, R18 ;  /* 0x0000000407047825 */ /* 0x000fcc00078e0012 */
[----:B------:R-:W2:Y:S01]  /*0950*/  LDG.E R4, desc[UR8][R4.64] ;  /* 0x0000000804047981 */ /* 0x000ea2000c1e1900 */
[----:B------:R-:W-:Y:S01]  /*0960*/  UIADD3 UR4, UPT, UPT, UR4, 0x1, URZ ;  /* 0x0000000104047890 */ /* 0x000fe2000fffe0ff */
[----:B------:R-:W-:-:S03]  /*0970*/  IADD3 R7, PT, PT, R7, 0x1, RZ ;  /* 0x0000000107077810 */ /* 0x000fc60007ffe0ff */
[----:B------:R-:W-:Y:S01]  /*0980*/  UISETP.NE.AND UP0, UPT, UR4, URZ, UPT ;  /* 0x000000ff0400728c */ /* 0x000fe2000bf05270 */
[----:B--2--5:R-:W-:-:S08]  /*0990*/  FMNMX R3, R4, R3, !PT ;  /* 0x0000000304037209 */ /* 0x024fd00007800000 */
[----:B------:R-:W-:Y:S05]  /*09a0*/  BRA.U UP0, `(.L_x_16) ;  /* 0xfffffffd00e47547 */ /* 0x000fea000b83ffff */
.L_x_11:
[----:B------:R-:W0:Y:S01]  /*09b0*/  LDCU UR5, c[0x0][0x388] ;  /* 0x00007100ff0577ac */ /* 0x000e220008000800 */
[----:B------:R-:W-:Y:S01]  /*09c0*/  HFMA2 R4, -RZ, RZ, 0, 0 ;  /* 0x00000000ff047431 */ /* 0x000fe200000001ff */
[----:B0-----:R-:W-:-:S09]  /*09d0*/  UISETP.NE.AND UP0, UPT, UR5, URZ, UPT ;  /* 0x000000ff0500728c */ /* 0x001fd2000bf05270 */
[----:B------:R-:W-:Y:S05]  /*09e0*/  BRA.U !UP0, `(.L_x_17) ;  /* 0x0000001908747547 */ /* 0x000fea000b800000 */
[----:B------:R-:W-:Y:S02]  /*09f0*/  UISETP.GE.U32.AND UP1, UPT, UR5, 0x10, UPT ;  /* 0x000000100500788c */ /* 0x000fe4000bf26070 */
[----:B------:R-:W-:Y:S01]  /*0a00*/  ULOP3.LUT UR6, UR5, 0xf, URZ, 0xc0, !UPT ;  /* 0x0000000f05067892 */ /* 0x000fe2000f8ec0ff */
[----:B------:R-:W-:-:S03]  /*0a10*/  UMOV UR4, URZ ;  /* 0x000000ff00047c82 */ /* 0x000fc60008000000 */
[----:B------:R-:W-:-:S03]  /*0a20*/  UISETP.NE.AND UP0, UPT, UR6, URZ, UPT ;  /* 0x000000ff0600728c */ /* 0x000fc6000bf05270 */
[----:B------:R-:W-:Y:S08]  /*0a30*/  BRA.U !UP1, `(.L_x_18) ;  /* 0x0000000509a07547 */ /* 0x000ff0000b800000 */
[----:B------:R-:W0:Y:S01]  /*0a40*/  LDC.64 R4, c[0x0][0x398] ;  /* 0x0000e600ff047b82 */ /* 0x000e220000000a00 */
[----:B------:R-:W-:Y:S01]  /*0a50*/  ULOP3.LUT UR4, UR5, 0xfffffff0, URZ, 0xc0, !UPT ;  /* 0xfffffff005047892 */ /* 0x000fe2000f8ec0ff */
[----:B------:R-:W-:-:S03]  /*0a60*/  IADD3 R7, PT, PT, R0, 0x7, RZ ;  /* 0x0000000700077810 */ /* 0x000fc60007ffe0ff */
[----:B------:R-:W-:-:S03]  /*0a70*/  UIADD3 UR5, UPT, UPT, -UR4, URZ, URZ ;  /* 0x000000ff04057290 */ /* 0x000fc6000fffe1ff */
[----:B------:R-:W1:Y:S09]  /*0a80*/  LDC.64 R18, c[0x0][0x380] ;  /* 0x0000e000ff127b82 */ /* 0x000e720000000a00 */
.L_x_19:
[----:B--2---:R-:W-:-:S05]  /*0a90*/  IADD3 R11, PT, PT, R7, -0x7, RZ ;  /* 0xfffffff9070b7810 */ /* 0x004fca0007ffe0ff */
[----:B-1----:R-:W-:-:S06]  /*0aa0*/  IMAD.WIDE.U32 R8, R11, 0x4, R18 ;  /* 0x000000040b087825 */ /* 0x002fcc00078e0012 */
[----:B------:R-:W2:Y:S01]  /*0ab0*/  LDG.E R8, desc[UR8][R8.64] ;  /* 0x0000000808087981 */ /* 0x000ea2000c1e1900 */
[----:B------:R-:W-:Y:S01]  /*0ac0*/  IADD3 R15, PT, PT, R7, -0x6, RZ ;  /* 0xfffffffa070f7810 */ /* 0x000fe20007ffe0ff */
[----:B0-----:R-:W-:-:S04]  /*0ad0*/  IMAD.WIDE.U32 R10, R11, 0x4, R4 ;  /* 0x000000040b0a7825 */ /* 0x001fc800078e0004 */
[----:B------:R-:W-:-:S04]  /*0ae0*/  IMAD.WIDE.U32 R12, R15, 0x4, R18 ;  /* 0x000000040f0c7825 */ /* 0x000fc800078e0012 */
[----:B--2--5:R-:W-:-:S05]  /*0af0*/  FADD R21, R8, -R3 ;  /* 0x8000000308157221 */ /* 0x024fca0000000000 */
[----:B------:R0:W-:Y:S04]  /*0b00*/  STG.E desc[UR8][R10.64], R21 ;  /* 0x000000150a007986 */ /* 0x0001e8000c101908 */
[----:B------:R-:W2:Y:S01]  /*0b10*/  LDG.E R12, desc[UR8][R12.64] ;  /* 0x000000080c0c7981 */ /* 0x000ea2000c1e1900 */
[----:B------:R-:W-:Y:S01]  /*0b20*/  IADD3 R25, PT, PT, R7, -0x5, RZ ;  /* 0xfffffffb07197810 */ /* 0x000fe20007ffe0ff */
[----:B------:R-:W-:-:S04]  /*0b30*/  IMAD.WIDE.U32 R14, R15, 0x4, R4 ;  /* 0x000000040f0e7825 */ /* 0x000fc800078e0004 */
[----:B------:R-:W-:-:S04]  /*0b40*/  IMAD.WIDE.U32 R16, R25, 0x4, R18 ;  /* 0x0000000419107825 */ /* 0x000fc800078e0012 */
[----:B--2---:R-:W-:-:S05]  /*0b50*/  FADD R23, R12, -R3 ;  /* 0x800000030c177221 */ /* 0x004fca0000000000 */
[----:B------:R1:W-:Y:S04]  /*0b60*/  STG.E desc[UR8][R14.64], R23 ;  /* 0x000000170e007986 */ /* 0x0003e8000c101908 */
[----:B------:R-:W2:Y:S01]  /*0b70*/  LDG.E R16, desc[UR8][R16.64] ;  /* 0x0000000810107981 */ /* 0x000ea2000c1e1900 */
[----:B------:R-:W-:Y:S01]  /*0b80*/  IADD3 R27, PT, PT, R7, -0x4, RZ ;  /* 0xfffffffc071b7810 */ /* 0x000fe20007ffe0ff */
[----:B------:R-:W-:-:S04]  /*0b90*/  IMAD.WIDE.U32 R8, R25, 0x4, R4 ;  /* 0x0000000419087825 */ /* 0x000fc800078e0004 */
[----:B0-----:R-:W-:-:S04]  /*0ba0*/  IMAD.WIDE.U32 R10, R27, 0x4, R18 ;  /* 0x000000041b0a7825 */ /* 0x001fc800078e0012 */
[----:B--2---:R-:W-:-:S05]  /*0bb0*/  FADD R25, R16, -R3 ;  /* 0x8000000310197221 */ /* 0x004fca0000000000 */
[----:B------:R0:W-:Y:S04]  /*0bc0*/  STG.E desc[UR8][R8.64], R25 ;  /* 0x0000001908007986 */ /* 0x0001e8000c101908 */
[----:B------:R-:W2:Y:S01]  /*0bd0*/  LDG.E R10, desc[UR8][R10.64] ;  /* 0x000000080a0a7981 */ /* 0x000ea2000c1e1900 */
[----:B------:R-:W-:Y:S01]  /*0be0*/  IADD3 R29, PT, PT, R7, -0x3, RZ ;  /* 0xfffffffd071d7810 */ /* 0x000fe20007ffe0ff */
[----:B------:R-:W-:-:S04]  /*0bf0*/  IMAD.WIDE.U32 R12, R27, 0x4, R4 ;  /* 0x000000041b0c7825 */ /* 0x000fc800078e0004 */
[----:B-1----:R-:W-:-:S04]  /*0c00*/  IMAD.WIDE.U32 R14, R29, 0x4, R18 ;  /* 0x000000041d0e7825 */ /* 0x002fc800078e0012 */
        /* <DEDUP_REMOVED lines=15> */
[----:B------:R-:W-:-:S04]  /*0d00*/  IMAD.WIDE.U32 R14, R29, 0x4, R4 ;  /* 0x000000041d0e7825 */ /* 0x000fc800078e0004 */
[----:B------:R-:W-:-:S04]  /*0d10*/  IMAD.WIDE.U32 R20, R7, 0x4, R18 ;  /* 0x0000000407147825 */ /* 0x000fc800078e0012 */
[----:B--2---:R-:W-:-:S05]  /*0d20*/  FADD R27, R12, -R3 ;  /* 0x800000030c1b7221 */ /* 0x004fca0000000000 */
[----:B------:R2:W-:Y:S04]  /*0d30*/  STG.E desc[UR8][R14.64], R27 ;  /* 0x0000001b0e007986 */ /* 0x0005e8000c101908 */
[----:B------:R-:W3:Y:S01]  /*0d40*/  LDG.E R20, desc[UR8][R20.64] ;  /* 0x0000000814147981 */ /* 0x000ee2000c1e1900 */
[C---:B------:R-:W-:Y:S01]  /*0d50*/  IADD3 R29, PT, PT, R7.reuse, 0x1, RZ ;  /* 0x00000001071d7810 */ /* 0x040fe20007ffe0ff */
[----:B------:R-:W-:-:S04]  /*0d60*/  IMAD.WIDE.U32 R8, R7, 0x4, R4 ;  /* 0x0000000407087825 */ /* 0x000fc800078e0004 */
[----:B0-----:R-:W-:-:S04]  /*0d70*/  IMAD.WIDE.U32 R16, R29, 0x4, R18 ;  /* 0x000000041d107825 */ /* 0x001fc800078e0012 */
[----:B---3--:R-:W-:-:S05]  /*0d80*/  FADD R23, R20, -R3 ;  /* 0x8000000314177221 */ /* 0x008fca0000000000 */
[----:B------:R0:W-:Y:S04]  /*0d90*/  STG.E desc[UR8][R8.64], R23 ;  /* 0x0000001708007986 */ /* 0x0001e8000c101908 */
[----:B------:R-:W3:Y:S01]  /*0da0*/  LDG.E R16, desc[UR8][R16.64] ;  /* 0x0000000810107981 */ /* 0x000ee2000c1e1900 */
[----:B------:R-:W-:Y:S01]  /*0db0*/  IADD3 R2, PT, PT, R7, 0x2, RZ ;  /* 0x0000000207027810 */ /* 0x000fe20007ffe0ff */
[----:B-1----:R-:W-:-:S04]  /*0dc0*/  IMAD.WIDE.U32 R10, R29, 0x4, R4 ;  /* 0x000000041d0a7825 */ /* 0x002fc800078e0004 */
[----:B------:R-:W-:-:S04]  /*0dd0*/  IMAD.WIDE.U32 R12, R2, 0x4, R18 ;  /* 0x00000004020c7825 */ /* 0x000fc800078e0012 */
[----:B---3--:R-:W-:-:S05]  /*0de0*/  FADD R25, R16, -R3 ;  /* 0x8000000310197221 */ /* 0x008fca0000000000 */
[----:B------:R1:W-:Y:S04]  /*0df0*/  STG.E desc[UR8][R10.64], R25 ;  /* 0x000000190a007986 */ /* 0x0003e8000c101908 */
[----:B------:R-:W3:Y:S01]  /*0e00*/  LDG.E R12, desc[UR8][R12.64] ;  /* 0x000000080c0c7981 */ /* 0x000ee2000c1e1900 */
[----:B--2---:R-:W-:Y:S01]  /*0e10*/  IADD3 R27, PT, PT, R7, 0x3, RZ ;  /* 0x00000003071b7810 */ /* 0x004fe20007ffe0ff */
[----:B------:R-:W-:-:S04]  /*0e20*/  IMAD.WIDE.U32 R14, R2, 0x4, R4 ;  /* 0x00000004020e7825 */ /* 0x000fc800078e0004 */
[----:B0-----:R-:W-:-:S04]  /*0e30*/  IMAD.WIDE.U32 R8, R27, 0x4, R18 ;  /* 0x000000041b087825 */ /* 0x001fc800078e0012 */
[----:B---3--:R-:W-:-:S05]  /*0e40*/  FADD R21, R12, -R3 ;  /* 0x800000030c157221 */ /* 0x008fca0000000000 */
[----:B------:R0:W-:Y:S04]  /*0e50*/  STG.E desc[UR8][R14.64], R21 ;  /* 0x000000150e007986 */ /* 0x0001e8000c101908 */
[----:B------:R-:W2:Y:S01]  /*0e60*/  LDG.E R8, desc[UR8][R8.64] ;  /* 0x0000000808087981 */ /* 0x000ea2000c1e1900 */
[----:B------:R-:W-:Y:S01]  /*0e70*/  IADD3 R29, PT, PT, R7, 0x4, RZ ;  /* 0x00000004071d7810 */ /* 0x000fe20007ffe0ff */
[----:B------:R-:W-:-:S04]  /*0e80*/  IMAD.WIDE.U32 R16, R27, 0x4, R4 ;  /* 0x000000041b107825 */ /* 0x000fc800078e0004 */
[----:B-1----:R-:W-:-:S04]  /*0e90*/  IMAD.WIDE.U32 R10, R29, 0x4, R18 ;  /* 0x000000041d0a7825 */ /* 0x002fc800078e0012 */
[----:B--2---:R-:W-:-:S05]  /*0ea0*/  FADD R23, R8, -R3 ;  /* 0x8000000308177221 */ /* 0x004fca0000000000 */
[----:B------:R1:W-:Y:S04]  /*0eb0*/  STG.E desc[UR8][R16.64], R23 ;  /* 0x0000001710007986 */ /* 0x0003e8000c101908 */
[----:B------:R-:W2:Y:S01]  /*0ec0*/  LDG.E R10, desc[UR8][R10.64] ;  /* 0x000000080a0a7981 */ /* 0x000ea2000c1e1900 */
[----:B------:R-:W-:Y:S01]  /*0ed0*/  IADD3 R27, PT, PT, R7, 0x5, RZ ;  /* 0x00000005071b7810 */ /* 0x000fe20007ffe0ff */
[----:B------:R-:W-:-:S04]  /*0ee0*/  IMAD.WIDE.U32 R12, R29, 0x4, R4 ;  /* 0x000000041d0c7825 */ /* 0x000fc800078e0004 */
[----:B0-----:R-:W-:-:S04]  /*0ef0*/  IMAD.WIDE.U32 R14, R27, 0x4, R18 ;  /* 0x000000041b0e7825 */ /* 0x001fc800078e0012 */
[----:B--2---:R-:W-:-:S05]  /*0f00*/  FADD R25, R10, -R3 ;  /* 0x800000030a197221 */ /* 0x004fca0000000000 */
        /* <DEDUP_REMOVED lines=13> */
[----:B------:R-:W3:Y:S01]  /*0fe0*/  LDG.E R12, desc[UR8][R12.64] ;  /* 0x000000080c0c7981 */ /* 0x000ee2000c1e1900 */
[----:B------:R-:W-:Y:S01]  /*0ff0*/  IADD3 R21, PT, PT, R7, 0x8, RZ ;  /* 0x0000000807157810 */ /* 0x000fe20007ffe0ff */
[----:B------:R-:W-:-:S04]  /*1000*/  IMAD.WIDE.U32 R14, R29, 0x4, R4 ;  /* 0x000000041d0e7825 */ /* 0x000fc800078e0004 */
[----:B-1----:R-:W-:-:S04]  /*1010*/  IMAD.WIDE.U32 R8, R21, 0x4, R18 ;  /* 0x0000000415087825 */ /* 0x002fc800078e0012 */
[----:B---3--:R-:W-:-:S05]  /*1020*/  FADD R25, R12, -R3 ;  /* 0x800000030c197221 */ /* 0x008fca0000000000 */
[----:B------:R2:W-:Y:S04]  /*1030*/  STG.E desc[UR8][R14.64], R25 ;  /* 0x000000190e007986 */ /* 0x0005e8000c101908 */
[----:B------:R-:W3:Y:S01]  /*1040*/  LDG.E R8, desc[UR8][R8.64] ;  /* 0x0000000808087981 */ /* 0x000ee2000c1e1900 */
[----:B------:R-:W-:Y:S01]  /*1050*/  IMAD.WIDE.U32 R16, R21, 0x4, R4 ;  /* 0x0000000415107825 */ /* 0x000fe200078e0004 */
[----:B------:R-:W-:Y:S01]  /*1060*/  UIADD3 UR5, UPT, UPT, UR5, 0x10, URZ ;  /* 0x0000001005057890 */ /* 0x000fe2000fffe0ff */
[----:B------:R-:W-:-:S03]  /*1070*/  IADD3 R7, PT, PT, R7, 0x10, RZ ;  /* 0x0000001007077810 */ /* 0x000fc60007ffe0ff */
[----:B------:R-:W-:Y:S01]  /*1080*/  UISETP.NE.AND UP1, UPT, UR5, URZ, UPT ;  /* 0x000000ff0500728c */ /* 0x000fe2000bf25270 */
[----:B---3--:R-:W-:-:S05]  /*1090*/  FADD R21, R8, -R3 ;  /* 0x8000000308157221 */ /* 0x008fca0000000000 */
[----:B------:R2:W-:Y:S03]  /*10a0*/  STG.E desc[UR8][R16.64], R21 ;  /* 0x0000001510007986 */ /* 0x0005e6000c101908 */
[----:B------:R-:W-:Y:S05]  /*10b0*/  BRA.U UP1, `(.L_x_19) ;  /* 0xfffffff901747547 */ /* 0x000fea000b83ffff */
.L_x_18:
[----:B------:R-:W-:Y:S05]  /*10c0*/  BRA.U !UP0, `(.L_x_20) ;  /* 0x00000005088c7547 */ /* 0x000fea000b800000 */
[----:B------:R-:W0:Y:S01]  /*10d0*/  LDCU UR5, c[0x0][0x388] ;  /* 0x00007100ff0577ac */ /* 0x000e220008000800 */
[----:B------:R-:W-:Y:S02]  /*10e0*/  UISETP.GE.U32.AND UP0, UPT, UR6, 0x8, UPT ;  /* 0x000000080600788c */ /* 0x000fe4000bf06070 */
[----:B0-----:R-:W-:-:S04]  /*10f0*/  ULOP3.LUT UR7, UR5, 0x7, URZ, 0xc0, !UPT ;  /* 0x0000000705077892 */ /* 0x001fc8000f8ec0ff */
[----:B------:R-:W-:-:S03]  /*1100*/  UISETP.NE.AND UP1, UPT, UR7, URZ, UPT ;  /* 0x000000ff0700728c */ /* 0x000fc6000bf25270 */
[----:B------:R-:W-:Y:S08]  /*1110*/  BRA.U !UP0, `(.L_x_21) ;  /* 0x0000000108c87547 */ /* 0x000ff0000b800000 */
[----:B------:R-:W-:Y:S01]  /*1120*/  IADD3 R7, PT, PT, R0, UR4, RZ ;  /* 0x0000000400077c10 */ /* 0x000fe2000fffe0ff */
[----:B------:R-:W0:Y:S04]  /*1130*/  LDC.64 R4, c[0x0][0x398] ;  /* 0x0000e600ff047b82 */ /* 0x000e280000000a00 */
[----:B------:R-:W-:-:S06]  /*1140*/  IMAD.WIDE.U32 R8, R7, 0x4, R18 ;  /* 0x0000000407087825 */ /* 0x000fcc00078e0012 */
[----:B------:R-:W3:Y:S01]  /*1150*/  LDG.E R8, desc[UR8][R8.64] ;  /* 0x0000000808087981 */ /* 0x000ee2000c1e1900 */
[----:B--2---:R-:W-:-:S05]  /*1160*/  IADD3 R15, PT, PT, R7, 0x1, RZ ;  /* 0x00000001070f7810 */ /* 0x004fca0007ffe0ff */
[----:B------:R-:W-:-:S04]  /*1170*/  IMAD.WIDE.U32 R12, R15, 0x4, R18 ;  /* 0x000000040f0c7825 */ /* 0x000fc800078e0012 */
[----:B0-----:R-:W-:-:S04]  /*1180*/  IMAD.WIDE.U32 R10, R7, 0x4, R4 ;  /* 0x00000004070a7825 */ /* 0x001fc800078e0004 */
[----:B---3-5:R-:W-:-:S05]  /*1190*/  FADD R21, R8, -R3 ;  /* 0x8000000308157221 */ /* 0x028fca0000000000 */
[----:B------:R0:W-:Y:S04]  /*11a0*/  STG.E desc[UR8][R10.64], R21 ;  /* 0x000000150a007986 */ /* 0x0001e8000c101908 */
[----:B------:R-:W2:Y:S01]  /*11b0*/  LDG.E R12, desc[UR8][R12.64] ;  /* 0x000000080c0c7981 */ /* 0x000ea2000c1e1900 */
[----:B------:R-:W-:Y:S01]  /*11c0*/  IADD3 R17, PT, PT, R7, 0x2, RZ ;  /* 0x0000000207117810 */ /* 0x000fe20007ffe0ff */
[----:B------:R-:W-:-:S04]  /*11d0*/  IMAD.WIDE.U32 R14, R15, 0x4, R4 ;  /* 0x000000040f0e7825 */ /* 0x000fc800078e0004 */
[----:B------:R-:W-:-:S04]  /*11e0*/  IMAD.WIDE.U32 R8, R17, 0x4, R18 ;  /* 0x0000000411087825 */ /* 0x000fc800078e0012 */
        /* <DEDUP_REMOVED lines=33> */
[----:B------:R-:W-:Y:S01]  /*1400*/  IMAD.WIDE.U32 R4, R21, 0x4, R4 ;  /* 0x0000000415047825 */ /* 0x000fe200078e0004 */
[----:B------:R-:W-:-:S03]  /*1410*/  UIADD3 UR4, UPT, UPT, UR4, 0x8, URZ ;  /* 0x0000000804047890 */ /* 0x000fc6000fffe0ff */
[----:B--2---:R-:W-:-:S05]  /*1420*/  FADD R17, R8, -R3 ;  /* 0x8000000308117221 */ /* 0x004fca0000000000 */
[----:B------:R1:W-:Y:S04]  /*1430*/  STG.E desc[UR8][R4.64], R17 ;  /* 0x0000001104007986 */ /* 0x0003e8000c101908 */
.L_x_21:
[----:B------:R-:W-:Y:S05]  /*1440*/  BRA.U !UP1, `(.L_x_20) ;  /* 0x0000000109ac7547 */ /* 0x000fea000b800000 */
[----:B------:R-:W-:Y:S02]  /*1450*/  UISETP.GE.U32.AND UP0, UPT, UR7, 0x4, UPT ;  /* 0x000000040700788c */ /* 0x000fe4000bf06070 */
[----:B------:R-:W-:-:S04]  /*1460*/  ULOP3.LUT UR5, UR5, 0x3, URZ, 0xc0, !UPT ;  /* 0x0000000305057892 */ /* 0x000fc8000f8ec0ff */
[----:B------:R-:W-:-:S03]  /*1470*/  UISETP.NE.AND UP1, UPT, UR5, URZ, UPT ;  /* 0x000000ff0500728c */ /* 0x000fc6000bf25270 */
[----:B------:R-:W-:Y:S08]  /*1480*/  BRA.U !UP0, `(.L_x_22) ;  /* 0x0000000108687547 */ /* 0x000ff0000b800000 */
[----:B-12---:R-:W-:Y:S01]  /*1490*/  IADD3 R15, PT, PT, R0, UR4, RZ ;  /* 0x00000004000f7c10 */ /* 0x006fe2000fffe0ff */
[----:B------:R-:W0:Y:S04]  /*14a0*/  LDC.64 R4, c[0x0][0x398] ;  /* 0x0000e600ff047b82 */ /* 0x000e280000000a00 */
[----:B------:R-:W-:-:S06]  /*14b0*/  IMAD.WIDE.U32 R6, R15, 0x4, R18 ;  /* 0x000000040f067825 */ /* 0x000fcc00078e0012 */
[----:B------:R-:W2:Y:S01]  /*14c0*/  LDG.E R6, desc[UR8][R6.64] ;  /* 0x0000000806067981 */ /* 0x000ea2000c1e1900 */
[----:B------:R-:W-:-:S05]  /*14d0*/  IADD3 R13, PT, PT, R15, 0x1, RZ ;  /* 0x000000010f0d7810 */ /* 0x000fca0007ffe0ff */
[----:B------:R-:W-:-:S04]  /*14e0*/  IMAD.WIDE.U32 R10, R13, 0x4, R18 ;  /* 0x000000040d0a7825 */ /* 0x000fc800078e0012 */
[----:B0-----:R-:W-:-:S04]  /*14f0*/  IMAD.WIDE.U32 R8, R15, 0x4, R4 ;  /* 0x000000040f087825 */ /* 0x001fc800078e0004 */
[----:B--2--5:R-:W-:-:S05]  /*1500*/  FADD R17, R6, -R3 ;  /* 0x8000000306117221 */ /* 0x024fca0000000000 */
        /* <DEDUP_REMOVED lines=18> */
.L_x_22:
[----:B------:R-:W-:Y:S05]  /*1630*/  BRA.U !UP1, `(.L_x_20) ;  /* 0x0000000109307547 */ /* 0x000fea000b800000 */
[----:B------:R-:W0:Y:S01]  /*1640*/  LDC.64 R8, c[0x0][0x398] ;  /* 0x0000e600ff087b82 */ /* 0x000e220000000a00 */
[----:B-123--:R-:W-:Y:S01]  /*1650*/  IADD3 R11, PT, PT, R0, UR4, RZ ;  /* 0x00000004000b7c10 */ /* 0x00efe2000fffe0ff */
[----:B------:R-:W-:-:S12]  /*1660*/  UIADD3 UR5, UPT, UPT, -UR5, URZ, URZ ;  /* 0x000000ff05057290 */ /* 0x000fd8000fffe1ff */
.L_x_23:
[----:B------:R-:W-:-:S06]  /*1670*/  IMAD.WIDE.U32 R4, R11, 0x4, R18 ;  /* 0x000000040b047825 */ /* 0x000fcc00078e0012 */
[----:B------:R-:W2:Y:S01]  /*1680*/  LDG.E R4, desc[UR8][R4.64] ;  /* 0x0000000804047981 */ /* 0x000ea2000c1e1900 */
[C---:B0---4-:R-:W-:Y:S01]  /*1690*/  IMAD.WIDE.U32 R6, R11.reuse, 0x4, R8 ;  /* 0x000000040b067825 */ /* 0x051fe200078e0008 */
[----:B------:R-:W-:Y:S01]  /*16a0*/  UIADD3 UR5, UPT, UPT, UR5, 0x1, URZ ;  /* 0x0000000105057890 */ /* 0x000fe2000fffe0ff */
[----:B------:R-:W-:-:S03]  /*16b0*/  IADD3 R11, PT, PT, R11, 0x1, RZ ;  /* 0x000000010b0b7810 */ /* 0x000fc60007ffe0ff */
[----:B------:R-:W-:Y:S01]  /*16c0*/  UISETP.NE.AND UP0, UPT, UR5, URZ, UPT ;  /* 0x000000ff0500728c */ /* 0x000fe2000bf05270 */
[----:B--2--5:R-:W-:-:S05]  /*16d0*/  FADD R13, R4, -R3 ;  /* 0x80000003040d7221 */ /* 0x024fca0000000000 */
[----:B------:R4:W-:Y:S03]  /*16e0*/  STG.E desc[UR8][R6.64], R13 ;  /* 0x0000000d06007986 */ /* 0x0009e6000c101908 */
[----:B------:R-:W-:Y:S05]  /*16f0*/  BRA.U UP0, `(.L_x_23) ;  /* 0xfffffffd00dc7547 */ /* 0x000fea000b83ffff */
.L_x_20:
[----:B------:R-:W0:Y:S01]  /*1700*/  LDCU UR5, c[0x0][0x388] ;  /* 0x00007100ff0577ac */ /* 0x000e220008000800 */
[----:B-1-3--:R-:W-:Y:S01]  /*1710*/  HFMA2 R4, -RZ, RZ, 0, 0 ;  /* 0x00000000ff047431 */ /* 0x00afe200000001ff */
[----:B------:R-:W-:Y:S01]  /*1720*/  UMOV UR4, URZ ;  /* 0x000000ff00047c82 */ /* 0x000fe20008000000 */
[----:B0-----:R-:W-:Y:S02]  /*1730*/  UISETP.GE.U32.AND UP1, UPT, UR5, 0x8, UPT ;  /* 0x000000080500788c */ /* 0x001fe4000bf26070 */
[----:B------:R-:W-:-:S04]  /*1740*/  ULOP3.LUT UR7, UR5, 0x7, URZ, 0xc0, !UPT ;  /* 0x0000000705077892 */ /* 0x000fc8000f8ec0ff */
[----:B------:R-:W-:-:S03]  /*1750*/  UISETP.NE.AND UP0, UPT, UR7, URZ, UPT ;  /* 0x000000ff0700728c */ /* 0x000fc6000bf05270 */
[----:B------:R-:W-:Y:S08]  /*1760*/  BRA.U !UP1, `(.L_x_24) ;  /* 0x0000000509887547 */ /* 0x000ff0000b800000 */
[----:B-----5:R-:W0:Y:S01]  /*1770*/  LDC.64 R2, c[0x0][0x398] ;  /* 0x0000e600ff027b82 */ /* 0x020e220000000a00 */
[----:B------:R-:W-:Y:S01]  /*1780*/  ULOP3.LUT UR4, UR5, 0xfffffff8, URZ, 0xc0, !UPT ;  /* 0xfffffff805047892 */ /* 0x000fe2000f8ec0ff */
[----:B------:R-:W-:Y:S02]  /*1790*/  IADD3 R5, PT, PT, R0, 0x3, RZ ;  /* 0x0000000300057810 */ /* 0x000fe40007ffe0ff */
[----:B------:R-:W-:Y:S01]  /*17a0*/  MOV R4, RZ ;  /* 0x000000ff00047202 */ /* 0x000fe20000000f00 */
[----:B------:R-:W-:-:S12]  /*17b0*/  UIADD3 UR6, UPT, UPT, -UR4, URZ, URZ ;  /* 0x000000ff04067290 */ /* 0x000fd8000fffe1ff */
.L_x_25:
[C---:B0-----:R-:W-:Y:S01]  /*17c0*/  IMAD.WIDE.U32 R18, R5.reuse, 0x4, R2 ;  /* 0x0000000405127825 */ /* 0x041fe200078e0002 */
[----:B----4-:R-:W-:-:S04]  /*17d0*/  IADD3 R13, PT, PT, R5, -0x3, RZ ;  /* 0xfffffffd050d7810 */ /* 0x010fc80007ffe0ff */
[----:B--2---:R0:W2:Y:S01]  /*17e0*/  LDG.E R11, desc[UR8][R18.64] ;  /* 0x00000008120b7981 */ /* 0x0040a2000c1e1900 */
[----:B------:R-:W-:Y:S01]  /*17f0*/  IADD3 R15, PT, PT, R5, -0x2, RZ ;  /* 0xfffffffe050f7810 */ /* 0x000fe20007ffe0ff */
[----:B------:R-:W-:-:S04]  /*1800*/  IMAD.WIDE.U32 R12, R13, 0x4, R2 ;  /* 0x000000040d0c7825 */ /* 0x000fc800078e0002 */
[----:B------:R-:W-:Y:S01]  /*1810*/  IMAD.WIDE.U32 R14, R15, 0x4, R2 ;  /* 0x000000040f0e7825 */ /* 0x000fe200078e0002 */
[----:B------:R-:W3:Y:S01]  /*1820*/  LDG.E R10, desc[UR8][R12.64] ;  /* 0x000000080c0a7981 */ /* 0x000ee2000c1e1900 */
[----:B------:R-:W-:-:S03]  /*1830*/  IADD3 R17, PT, PT, R5, -0x1, RZ ;  /* 0xffffffff05117810 */ /* 0x000fc60007ffe0ff */
[----:B------:R-:W4:Y:S01]  /*1840*/  LDG.E R7, desc[UR8][R14.64] ;  /* 0x000000080e077981 */ /* 0x000f22000c1e1900 */
[----:B------:R-:W-:Y:S01]  /*1850*/  IADD3 R21, PT, PT, R5, 0x1, RZ ;  /* 0x0000000105157810 */ /* 0x000fe20007ffe0ff */
[----:B------:R-:W-:-:S04]  /*1860*/  IMAD.WIDE.U32 R16, R17, 0x4, R2 ;  /* 0x0000000411107825 */ /* 0x000fc800078e0002 */
[----:B------:R-:W-:Y:S01]  /*1870*/  IMAD.WIDE.U32 R20, R21, 0x4, R2 ;  /* 0x0000000415147825 */ /* 0x000fe200078e0002 */
[----:B------:R1:W5:Y:S01]  /*1880*/  LDG.E R8, desc[UR8][R16.64] ;  /* 0x0000000810087981 */ /* 0x000362000c1e1900 */
[----:B0-----:R-:W-:-:S03]  /*1890*/  IADD3 R19, PT, PT, R5, 0x2, RZ ;  /* 0x0000000205137810 */ /* 0x001fc60007ffe0ff */
[----:B------:R-:W5:Y:S01]  /*18a0*/  LDG.E R6, desc[UR8][R20.64] ;  /* 0x0000000814067981 */ /* 0x000f62000c1e1900 */
[----:B------:R-:W-:Y:S01]  /*18b0*/  IADD3 R23, PT, PT, R5, 0x3, RZ ;  /* 0x0000000305177810 */ /* 0x000fe20007ffe0ff */
[----:B------:R-:W-:Y:S01]  /*18c0*/  IMAD.WIDE.U32 R18, R19, 0x4, R2 ;  /* 0x0000000413127825 */ /* 0x000fe200078e0002 */
[----:B------:R-:W-:-:S03]  /*18d0*/  IADD3 R25, PT, PT, R5, 0x4, RZ ;  /* 0x0000000405197810 */ /* 0x000fc60007ffe0ff */
[--C-:B------:R-:W-:Y:S01]  /*18e0*/  IMAD.WIDE.U32 R22, R23, 0x4, R2.reuse ;  /* 0x0000000417167825 */ /* 0x100fe200078e0002 */
[----:B------:R0:W5:Y:S03]  /*18f0*/  LDG.E R12, desc[UR8][R18.64] ;  /* 0x00000008120c7981 */ /* 0x000166000c1e1900 */
[----:B------:R-:W-:Y:S01]  /*1900*/  IMAD.WIDE.U32 R24, R25, 0x4, R2 ;  /* 0x0000000419187825 */ /* 0x000fe200078e0002 */
[----:B------:R5:W5:Y:S04]  /*1910*/  LDG.E R9, desc[UR8][R22.64] ;  /* 0x0000000816097981 */ /* 0x000b68000c1e1900 */
[----:B------:R5:W5:Y:S01]  /*1920*/  LDG.E R14, desc[UR8][R24.64] ;  /* 0x00000008180e7981 */ /* 0x000b62000c1e1900 */
[----:B-1----:R-:W-:Y:S01]  /*1930*/  HFMA2 R16, -RZ, RZ, 3.7421875, 0 ;  /* 0x437c0000ff107431 */ /* 0x002fe200000001ff */
[----:B------:R-:W-:Y:S01]  /*1940*/  MOV R15, 0x3bbb989d ;  /* 0x3bbb989d000f7802 */ /* 0x000fe20000000f00 */
[----:B------:R-:W-:Y:S01]  /*1950*/  UIADD3 UR6, UPT, UPT, UR6, 0x8, URZ ;  /* 0x0000000806067890 */ /* 0x000fe2000fffe0ff */
[----:B------:R-:W-:-:S03]  /*1960*/  IADD3 R5, PT, PT, R5, 0x8, RZ ;  /* 0x0000000805057810 */ /* 0x000fc60007ffe0ff */
[----:B------:R-:W-:Y:S01]  /*1970*/  UISETP.NE.AND UP1, UPT, UR6, URZ, UPT ;  /* 0x000000ff0600728c */ /* 0x000fe2000bf25270 */
[----:B--2---:R-:W-:-:S04]  /*1980*/  FFMA.SAT R13, R11, R15, 0.5 ;  /* 0x3f0000000b0d7423 */ /* 0x004fc8000000200f */
[----:B------:R-:W-:Y:S01]  /*1990*/  FFMA.RM R13, R13, R16, 12582913 ;  /* 0x4b4000010d0d7423 */ /* 0x000fe20000004010 */
[----:B---3--:R-:W-:-:S03]  /*19a0*/  FFMA.SAT R17, R10, R15, 0.5 ;  /* 0x3f0000000a117423 */ /* 0x008fc6000000200f */
[----:B0-----:R-:W-:Y:S01]  /*19b0*/  FADD R18, R13, -12583039 ;  /* 0xcb40007f0d127421 */ /* 0x001fe20000000000 */
[----:B----4-:R-:W-:-:S03]  /*19c0*/  FFMA.SAT R21, R7, R15, 0.5 ;  /* 0x3f00000007157423 */ /* 0x010fc6000000200f */
[----:B------:R-:W-:Y:S01]  /*19d0*/  FFMA R18, R11, 1.4426950216293334961, -R18 ;  /* 0x3fb8aa3b0b127823 */ /* 0x000fe20000000812 */
[----:B------:R-:W-:-:S03]  /*19e0*/  FFMA.RM R17, R17, R16, 12582913 ;  /* 0x4b40000111117423 */ /* 0x000fc60000004010 */
[----:B------:R-:W-:Y:S01]  /*19f0*/  FFMA R18, R11, 1.925963033500011079e-08, R18 ;  /* 0x32a570600b127823 */ /* 0x000fe20000000012 */
[-C--:B------:R-:W-:Y:S01]  /*1a00*/  FFMA.RM R11, R21, R16.reuse, 12582913 ;  /* 0x4b400001150b7423 */ /* 0x080fe20000004010 */
[C---:B------:R-:W-:Y:S01]  /*1a10*/  FADD R19, R17.reuse, -12583039 ;  /* 0xcb40007f11137421 */ /* 0x040fe20000000000 */
[-C--:B-----5:R-:W-:Y:S01]  /*1a20*/  FFMA.SAT R21, R8, R15.reuse, 0.5 ;  /* 0x3f00000008157423 */ /* 0x0a0fe2000000200f */
[----:B------:R-:W-:Y:S01]  /*1a30*/  SHF.L.U32 R17, R17, 0x17, RZ ;  /* 0x0000001711117819 */ /* 0x000fe200000006ff */
[----:B------:R-:W-:Y:S01]  /*1a40*/  FADD R20, R11, -12583039 ;  /* 0xcb40007f0b147421 */ /* 0x000fe20000000000 */
[----:B------:R-:W-:Y:S01]  /*1a50*/  FFMA R19, R10, 1.4426950216293334961, -R19 ;  /* 0x3fb8aa3b0a137823 */ /* 0x000fe20000000813 */
[----:B------:R-:W-:Y:S01]  /*1a60*/  FFMA.SAT R23, R6, R15, 0.5 ;  /* 0x3f00000006177423 */ /* 0x000fe2000000200f */
[----:B------:R-:W-:Y:S01]  /*1a70*/  MUFU.EX2 R18, R18 ;  /* 0x0000001200127308 */ /* 0x000fe20000000800 */
[----:B------:R-:W-:Y:S01]  /*1a80*/  FFMA R20, R7, 1.4426950216293334961, -R20 ;  /* 0x3fb8aa3b07147823 */ /* 0x000fe20000000814 */
[----:B------:R-:W-:Y:S01]  /*1a90*/  FFMA R19, R10, 1.925963033500011079e-08, R19 ;  /* 0x32a570600a137823 */ /* 0x000fe20000000013 */
[----:B------:R-:W-:-:S02]  /*1aa0*/  FFMA.RM R10, R21, R16, 12582913 ;  /* 0x4b400001150a7423 */ /* 0x000fc40000004010 */
[----:B------:R-:W-:Y:S01]  /*1ab0*/  FFMA R20, R7, 1.925963033500011079e-08, R20 ;  /* 0x32a5706007147823 */ /* 0x000fe20000000014 */
[-C--:B------:R-:W-:Y:S01]  /*1ac0*/  FFMA.RM R7, R23, R16.reuse, 12582913 ;  /* 0x4b40000117077423 */ /* 0x080fe20000004010 */
[----:B------:R-:W-:Y:S01]  /*1ad0*/  FADD R21, R10, -12583039 ;  /* 0xcb40007f0a157421 */ /* 0x000fe20000000000 */
[-C--:B------:R-:W-:Y:S01]  /*1ae0*/  FFMA.SAT R25, R12, R15.reuse, 0.5 ;  /* 0x3f0000000c197423 */ /* 0x080fe2000000200f */
[----:B------:R-:W0:Y:S01]  /*1af0*/  MUFU.EX2 R19, R19 ;  /* 0x0000001300137308 */ /* 0x000e220000000800 */
[----:B------:R-:W-:Y:S01]  /*1b00*/  FADD R23, R7, -12583039 ;  /* 0xcb40007f07177421 */ /* 0x000fe20000000000 */
[----:B------:R-:W-:Y:S01]  /*1b10*/  FFMA R21, R8, 1.4426950216293334961, -R21 ;  /* 0x3fb8aa3b08157823 */ /* 0x000fe20000000815 */
[-C--:B------:R-:W-:Y:S01]  /*1b20*/  FFMA.SAT R27, R9, R15.reuse, 0.5 ;  /* 0x3f000000091b7423 */ /* 0x080fe2000000200f */
[----:B------:R-:W-:Y:S01]  /*1b30*/  FFMA.SAT R15, R14, R15, 0.5 ;  /* 0x3f0000000e0f7423 */ /* 0x000fe2000000200f */
[----:B------:R-:W-:Y:S01]  /*1b40*/  FFMA R23, R6, 1.4426950216293334961, -R23 ;  /* 0x3fb8aa3b06177823 */ /* 0x000fe20000000817 */
[----:B------:R-:W-:Y:S01]  /*1b50*/  FFMA R21, R8, 1.925963033500011079e-08, R21 ;  /* 0x32a5706008157823 */ /* 0x000fe20000000015 */
[-C--:B------:R-:W-:Y:S01]  /*1b60*/  FFMA.RM R8, R25, R16.reuse, 12582913 ;  /* 0x4b40000119087423 */ /* 0x080fe20000004010 */
[----:B------:R-:W1:Y:S01]  /*1b70*/  MUFU.EX2 R20, R20 ;  /* 0x0000001400147308 */ /* 0x000e620000000800 */
[----:B------:R-:W-:Y:S01]  /*1b80*/  FFMA R22, R6, 1.925963033500011079e-08, R23 ;  /* 0x32a5706006167823 */ /* 0x000fe20000000017 */
[-C--:B------:R-:W-:Y:S01]  /*1b90*/  FFMA.RM R6, R27, R16.reuse, 12582913 ;  /* 0x4b4000011b067423 */ /* 0x080fe20000004010 */
[C---:B------:R-:W-:Y:S01]  /*1ba0*/  FADD R25, R8.reuse, -12583039 ;  /* 0xcb40007f08197421 */ /* 0x040fe20000000000 */
[----:B------:R-:W-:Y:S01]  /*1bb0*/  FFMA.RM R16, R15, R16, 12582913 ;  /* 0x4b4000010f107423 */ /* 0x000fe20000004010 */
[----:B------:R-:W-:Y:S01]  /*1bc0*/  SHF.L.U32 R8, R8, 0x17, RZ ;  /* 0x0000001708087819 */ /* 0x000fe200000006ff */
[----:B------:R-:W-:Y:S01]  /*1bd0*/  FADD R24, R6, -12583039 ;  /* 0xcb40007f06187421 */ /* 0x000fe20000000000 */
[C---:B------:R-:W-:Y:S01]  /*1be0*/  FFMA R25, R12.reuse, 1.4426950216293334961, -R25 ;  /* 0x3fb8aa3b0c197823 */ /* 0x040fe20000000819 */
[----:B------:R-:W2:Y:S01]  /*1bf0*/  MUFU.EX2 R21, R21 ;  /* 0x0000001500157308 */ /* 0x000ea20000000800 */
[----:B0-----:R-:W-:Y:S01]  /*1c00*/  FFMA R17, R17, R19, R4 ;  /* 0x0000001311117223 */ /* 0x001fe20000000004 */
[----:B------:R-:W-:Y:S01]  /*1c10*/  FFMA R26, R9, 1.4426950216293334961, -R24 ;  /* 0x3fb8aa3b091a7823 */ /* 0x000fe20000000818 */
[----:B------:R-:W-:Y:S01]  /*1c20*/  SHF.L.U32 R24, R11, 0x17, RZ ;  /* 0x000000170b187819 */ /* 0x000fe200000006ff */
[----:B------:R-:W-:Y:S01]  /*1c30*/  FFMA R12, R12, 1.925963033500011079e-08, R25 ;  /* 0x32a570600c0c7823 */ /* 0x000fe20000000019 */
[----:B------:R-:W-:Y:S01]  /*1c40*/  FADD R11, R16, -12583039 ;  /* 0xcb40007f100b7421 */ /* 0x000fe20000000000 */
[----:B------:R-:W-:Y:S01]  /*1c50*/  FFMA R26, R9, 1.925963033500011079e-08, R26 ;  /* 0x32a57060091a7823 */ /* 0x000fe2000000001a */
[----:B------:R-:W-:Y:S01]  /*1c60*/  SHF.L.U32 R9, R10, 0x17, RZ ;  /* 0x000000170a097819 */ /* 0x000fe200000006ff */
[----:B------:R-:W0:Y:S01]  /*1c70*/  MUFU.EX2 R22, R22 ;  /* 0x0000001600167308 */ /* 0x000e220000000800 */
[----:B------:R-:W-:Y:S01]  /*1c80*/  FFMA R11, R14, 1.4426950216293334961, -R11 ;  /* 0x3fb8aa3b0e0b7823 */ /* 0x000fe2000000080b */
[----:B-1----:R-:W-:Y:S01]  /*1c90*/  FFMA R20, R24, R20, R17 ;  /* 0x0000001418147223 */ /* 0x002fe20000000011 */
[----:B------:R-:W-:-:S02]  /*1ca0*/  SHF.L.U32 R4, R13, 0x17, RZ ;  /* 0x000000170d047819 */ /* 0x000fc400000006ff */
[----:B------:R-:W-:Y:S01]  /*1cb0*/  FFMA R11, R14, 1.925963033500011079e-08, R11 ;  /* 0x32a570600e0b7823 */ /* 0x000fe2000000000b */
[----:B------:R-:W-:Y:S02]  /*1cc0*/  SHF.L.U32 R10, R7, 0x17, RZ ;  /* 0x00000017070a7819 */ /* 0x000fe400000006ff */
[----:B------:R-:W1:Y:S01]  /*1cd0*/  MUFU.EX2 R12, R12 ;  /* 0x0000000c000c7308 */ /* 0x000e620000000800 */
[----:B--2---:R-:W-:Y:S01]  /*1ce0*/  FFMA R9, R9, R21, R20 ;  /* 0x0000001509097223 */ /* 0x004fe20000000014 */
[----:B------:R-:W-:-:S03]  /*1cf0*/  SHF.L.U32 R7, R6, 0x17, RZ ;  /* 0x0000001706077819 */ /* 0x000fc600000006ff */
[----:B------:R-:W-:Y:S01]  /*1d00*/  FFMA R9, R4, R18, R9 ;  /* 0x0000001204097223 */ /* 0x000fe20000000009 */
[----:B------:R-:W-:Y:S02]  /*1d10*/  SHF.L.U32 R4, R16, 0x17, RZ ;  /* 0x0000001710047819 */ /* 0x000fe400000006ff */
[----:B------:R-:W2:Y:S01]  /*1d20*/  MUFU.EX2 R26, R26 ;  /* 0x0000001a001a7308 */ /* 0x000ea20000000800 */
[----:B0-----:R-:W-:-:S07]  /*1d30*/  FFMA R9, R10, R22, R9 ;  /* 0x000000160a097223 */ /* 0x001fce0000000009 */
[----:B------:R-:W0:Y:S01]  /*1d40*/  MUFU.EX2 R11, R11 ;  /* 0x0000000b000b7308 */ /* 0x000e220000000800 */
[----:B-1----:R-:W-:-:S04]  /*1d50*/  FFMA R8, R8, R12, R9 ;  /* 0x0000000c08087223 */ /* 0x002fc80000000009 */
[----:B--2---:R-:W-:-:S04]  /*1d60*/  FFMA R7, R7, R26, R8 ;  /* 0x0000001a07077223 */ /* 0x004fc80000000008 */
[----:B0-----:R-:W-:Y:S01]  /*1d70*/  FFMA R4, R4, R11, R7 ;  /* 0x0000000b04047223 */ /* 0x001fe20000000007 */
[----:B------:R-:W-:Y:S06]  /*1d80*/  BRA.U UP1, `(.L_x_25) ;  /* 0xfffffff9018c7547 */ /* 0x000fec000b83ffff */
.L_x_24:
[----:B------:R-:W-:Y:S05]  /*1d90*/  BRA.U !UP0, `(.L_x_17) ;  /* 0x0000000508887547 */ /* 0x000fea000b800000 */
[----:B------:R-:W-:Y:S02]  /*1da0*/  UISETP.GE.U32.AND UP0, UPT, UR7, 0x4, UPT ;  /* 0x000000040700788c */ /* 0x000fe4000bf06070 */
[----:B------:R-:W-:-:S04]  /*1db0*/  ULOP3.LUT UR10, UR5, 0x3, URZ, 0xc0, !UPT ;  /* 0x00000003050a7892 */ /* 0x000fc8000f8ec0ff */
[----:B------:R-:W-:-:S03]  /*1dc0*/  UISETP.NE.AND UP1, UPT, UR10, URZ, UPT ;  /* 0x000000ff0a00728c */ /* 0x000fc6000bf25270 */
[----:B------:R-:W-:Y:S08]  /*1dd0*/  BRA.U !UP0, `(.L_x_26) ;  /* 0x0000000108c07547 */ /* 0x000ff0000b800000 */
[----:B--2---:R-:W0:Y:S01]  /*1de0*/  LDC.64 R14, c[0x0][0x398] ;  /* 0x0000e600ff0e7b82 */ /* 0x004e220000000a00 */
[----:B------:R-:W-:-:S04]  /*1df0*/  IADD3 R5, PT, PT, R0, UR4, RZ ;  /* 0x0000000400057c10 */ /* 0x000fc8000fffe0ff */
[C---:B------:R-:W-:Y:S02]  /*1e00*/  IADD3 R11, PT, PT, R5.reuse, 0x1, RZ ;  /* 0x00000001050b7810 */ /* 0x040fe40007ffe0ff */
[C---:B----4-:R-:W-:Y:S01]  /*1e10*/  IADD3 R13, PT, PT, R5.reuse, 0x2, RZ ;  /* 0x00000002050d7810 */ /* 0x050fe20007ffe0ff */
[----:B0-----:R-:W-:-:S06]  /*1e20*/  IMAD.WIDE.U32 R8, R5, 0x4, R14 ;  /* 0x0000000405087825 */ /* 0x001fcc00078e000e */
[----:B------:R-:W2:Y:S01]  /*1e30*/  LDG.E R8, desc[UR8][R8.64] ;  /* 0x0000000808087981 */ /* 0x000ea2000c1e1900 */
[----:B------:R-:W-:Y:S01]  /*1e40*/  IMAD.WIDE.U32 R10, R11, 0x4, R14 ;  /* 0x000000040b0a7825 */ /* 0x000fe200078e000e */
[----:B------:R-:W-:-:S03]  /*1e50*/  IADD3 R5, PT, PT, R5, 0x3, RZ ;  /* 0x0000000305057810 */ /* 0x000fc60007ffe0ff */
[--C-:B------:R-:W-:Y:S01]  /*1e60*/  IMAD.WIDE.U32 R12, R13, 0x4, R14.reuse ;  /* 0x000000040d0c7825 */ /* 0x100fe200078e000e */
[----:B-----5:R-:W3:Y:S03]  /*1e70*/  LDG.E R3, desc[UR8][R10.64] ;  /* 0x000000080a037981 */ /* 0x020ee6000c1e1900 */
[----:B------:R-:W-:Y:S01]  /*1e80*/  IMAD.WIDE.U32 R14, R5, 0x4, R14 ;  /* 0x00000004050e7825 */ /* 0x000fe200078e000e */
[----:B------:R-:W4:Y:S04]  /*1e90*/  LDG.E R2, desc[UR8][R12.64] ;  /* 0x000000080c027981 */ /* 0x000f28000c1e1900 */
[----:B------:R-:W4:Y:S01]  /*1ea0*/  LDG.E R6, desc[UR8][R14.64] ;  /* 0x000000080e067981 */ /* 0x000f22000c1e1900 */
[----:B------:R-:W-:Y:S01]  /*1eb0*/  HFMA2 R16, -RZ, RZ, 3.7421875, 0 ;  /* 0x437c0000ff107431 */ /* 0x000fe200000001ff */
[----:B------:R-:W-:Y:S01]  /*1ec0*/  MOV R17, 0x3bbb989d ;  /* 0x3bbb989d00117802 */ /* 0x000fe20000000f00 */
[----:B------:R-:W-:-:S04]  /*1ed0*/  UIADD3 UR4, UPT, UPT, UR4, 0x4, URZ ;  /* 0x0000000404047890 */ /* 0x000fc8000fffe0ff */
[----:B--2---:R-:W-:-:S04]  /*1ee0*/  FFMA.SAT R7, R8, R17, 0.5 ;  /* 0x3f00000008077423 */ /* 0x004fc80000002011 */
[----:B------:R-:W-:Y:S01]  /*1ef0*/  FFMA.RM R7, R7, R16, 12582913 ;  /* 0x4b40000107077423 */ /* 0x000fe20000004010 */
[----:B---3--:R-:W-:-:S03]  /*1f00*/  FFMA.SAT R5, R3, R17, 0.5 ;  /* 0x3f00000003057423 */ /* 0x008fc60000002011 */
[C---:B------:R-:W-:Y:S01]  /*1f10*/  FADD R9, R7.reuse, -12583039 ;  /* 0xcb40007f07097421 */ /* 0x040fe20000000000 */
[----:B------:R-:W-:Y:S01]  /*1f20*/  SHF.L.U32 R7, R7, 0x17, RZ ;  /* 0x0000001707077819 */ /* 0x000fe200000006ff */
[-C--:B------:R-:W-:Y:S01]  /*1f30*/  FFMA.RM R5, R5, R16.reuse, 12582913 ;  /* 0x4b40000105057423 */ /* 0x080fe20000004010 */
[-C--:B----4-:R-:W-:Y:S01]  /*1f40*/  FFMA.SAT R11, R2, R17.reuse, 0.5 ;  /* 0x3f000000020b7423 */ /* 0x090fe20000002011 */
[C---:B------:R-:W-:Y:S02]  /*1f50*/  FFMA R9, R8.reuse, 1.4426950216293334961, -R9 ;  /* 0x3fb8aa3b08097823 */ /* 0x040fe40000000809 */
[----:B------:R-:W-:Y:S01]  /*1f60*/  FADD R10, R5, -12583039 ;  /* 0xcb40007f050a7421 */ /* 0x000fe20000000000 */
[-C--:B------:R-:W-:Y:S01]  /*1f70*/  FFMA.RM R11, R11, R16.reuse, 12582913 ;  /* 0x4b4000010b0b7423 */ /* 0x080fe20000004010 */
[----:B------:R-:W-:Y:S01]  /*1f80*/  FFMA R9, R8, 1.925963033500011079e-08, R9 ;  /* 0x32a5706008097823 */ /* 0x000fe20000000009 */
[----:B------:R-:W-:Y:S01]  /*1f90*/  FFMA.SAT R8, R6, R17, 0.5 ;  /* 0x3f00000006087423 */ /* 0x000fe20000002011 */
[----:B------:R-:W-:Y:S01]  /*1fa0*/  FFMA R10, R3, 1.4426950216293334961, -R10 ;  /* 0x3fb8aa3b030a7823 */ /* 0x000fe2000000080a */
[C---:B------:R-:W-:Y:S01]  /*1fb0*/  FADD R13, R11.reuse, -12583039 ;  /* 0xcb40007f0b0d7421 */ /* 0x040fe20000000000 */
[----:B------:R-:W-:Y:S01]  /*1fc0*/  SHF.L.U32 R11, R11, 0x17, RZ ;  /* 0x000000170b0b7819 */ /* 0x000fe200000006ff */
[----:B------:R-:W-:Y:S01]  /*1fd0*/  FFMA.RM R8, R8, R16, 12582913 ;  /* 0x4b40000108087423 */ /* 0x000fe20000004010 */
[----:B------:R-:W-:Y:S01]  /*1fe0*/  FFMA R10, R3, 1.925963033500011079e-08, R10 ;  /* 0x32a57060030a7823 */ /* 0x000fe2000000000a */
[----:B------:R-:W-:Y:S01]  /*1ff0*/  FFMA R13, R2, 1.4426950216293334961, -R13 ;  /* 0x3fb8aa3b020d7823 */ /* 0x000fe2000000080d */
[----:B------:R-:W0:Y:S01]  /*2000*/  MUFU.EX2 R9, R9 ;  /* 0x0000000900097308 */ /* 0x000e220000000800 */
[----:B------:R-:W-:-:S02]  /*2010*/  FADD R3, R8, -12583039 ;  /* 0xcb40007f08037421 */ /* 0x000fc40000000000 */
[----:B------:R-:W-:Y:S01]  /*2020*/  FFMA R13, R2, 1.925963033500011079e-08, R13 ;  /* 0x32a57060020d7823 */ /* 0x000fe2000000000d */
[----:B------:R-:W-:Y:S01]  /*2030*/  SHF.L.U32 R2, R5, 0x17, RZ ;  /* 0x0000001705027819 */ /* 0x000fe200000006ff */
[----:B------:R-:W-:Y:S01]  /*2040*/  FFMA R3, R6, 1.4426950216293334961, -R3 ;  /* 0x3fb8aa3b06037823 */ /* 0x000fe20000000803 */
[----:B------:R-:W-:Y:S02]  /*2050*/  SHF.L.U32 R5, R8, 0x17, RZ ;  /* 0x0000001708057819 */ /* 0x000fe400000006ff */
[----:B------:R-:W1:Y:S01]  /*2060*/  MUFU.EX2 R10, R10 ;  /* 0x0000000a000a7308 */ /* 0x000e620000000800 */
[----:B------:R-:W-:-:S07]  /*2070*/  FFMA R3, R6, 1.925963033500011079e-08, R3 ;  /* 0x32a5706006037823 */ /* 0x000fce0000000003 */
[----:B------:R-:W2:Y:S01]  /*2080*/  MUFU.EX2 R13, R13 ;  /* 0x0000000d000d7308 */ /* 0x000ea20000000800 */
[----:B0-----:R-:W-:-:S07]  /*2090*/  FFMA R7, R7, R9, R4 ;  /* 0x0000000907077223 */ /* 0x001fce0000000004 */
[----:B------:R-:W0:Y:S01]  /*20a0*/  MUFU.EX2 R3, R3 ;  /* 0x0000000300037308 */ /* 0x000e220000000800 */
[----:B-1----:R-:W-:-:S04]  /*20b0*/  FFMA R2, R2, R10, R7 ;  /* 0x0000000a02027223 */ /* 0x002fc80000000007 */
[----:B--2---:R-:W-:-:S04]  /*20c0*/  FFMA R2, R11, R13, R2 ;  /* 0x0000000d0b027223 */ /* 0x004fc80000000002 */
[----:B0-----:R-:W-:-:S07]  /*20d0*/  FFMA R4, R5, R3, R2 ;  /* 0x0000000305047223 */ /* 0x001fce0000000002 */
.L_x_26:
[----:B------:R-:W-:Y:S05]  /*20e0*/  BRA.U !UP1, `(.L_x_17) ;  /* 0x0000000109b47547 */ /* 0x000fea000b800000 */
[----:B------:R-:W-:Y:S02]  /*20f0*/  UISETP.NE.AND UP0, UPT, UR10, 0x1, UPT ;  /* 0x000000010a00788c */ /* 0x000fe4000bf05270 */
[----:B------:R-:W-:-:S04]  /*2100*/  ULOP3.LUT UR6, UR5, 0x1, URZ, 0xc0, !UPT ;  /* 0x0000000105067892 */ /* 0x000fc8000f8ec0ff */
[----:B------:R-:W-:-:S03]  /*2110*/  UISETP.NE.U32.AND UP1, UPT, UR6, 0x1, UPT ;  /* 0x000000010600788c */ /* 0x000fc6000bf25070 */
[----:B------:R-:W-:Y:S08]  /*2120*/  BRA.U !UP0, `(.L_x_27) ;  /* 0x0000000108687547 */ /* 0x000ff0000b800000 */
[----:B-----5:R-:W4:Y:S01]  /*2130*/  LDC.64 R2, c[0x0][0x398] ;  /* 0x0000e600ff027b82 */ /* 0x020f220000000a00 */
[----:B------:R-:W-:-:S05]  /*2140*/  IADD3 R5, PT, PT, R0, UR4, RZ ;  /* 0x0000000400057c10 */ /* 0x000fca000fffe0ff */
[C---:B----4-:R-:W-:Y:S01]  /*2150*/  IMAD.WIDE.U32 R6, R5.reuse, 0x4, R2 ;  /* 0x0000000405067825 */ /* 0x050fe200078e0002 */
[----:B------:R-:W-:-:S05]  /*2160*/  IADD3 R5, PT, PT, R5, 0x1, RZ ;  /* 0x0000000105057810 */ /* 0x000fca0007ffe0ff */
[----:B------:R-:W-:Y:S01]  /*2170*/  IMAD.WIDE.U32 R2, R5, 0x4, R2 ;  /* 0x0000000405027825 */ /* 0x000fe200078e0002 */
[----:B------:R-:W3:Y:S05]  /*2180*/  LDG.E R6, desc[UR8][R6.64] ;  /* 0x0000000806067981 */ /* 0x000eea000c1e1900 */
[----:B------:R-:W2:Y:S01]  /*2190*/  LDG.E R2, desc[UR8][R2.64] ;  /* 0x0000000802027981 */ /* 0x000ea2000c1e1900 */
[----:B------:R-:W-:Y:S01]  /*21a0*/  HFMA2 R9, -RZ, RZ, 3.7421875, 0 ;  /* 0x437c0000ff097431 */ /* 0x000fe200000001ff */
[----:B------:R-:W-:Y:S01]  /*21b0*/  MOV R5, 0x3bbb989d ;  /* 0x3bbb989d00057802 */ /* 0x000fe20000000f00 */
[----:B------:R-:W-:-:S04]  /*21c0*/  UIADD3 UR4, UPT, UPT, UR4, 0x2, URZ ;  /* 0x0000000204047890 */ /* 0x000fc8000fffe0ff */
[----:B---3--:R-:W-:-:S04]  /*21d0*/  FFMA.SAT R8, R6, R5, 0.5 ;  /* 0x3f00000006087423 */ /* 0x008fc80000002005 */
[----:B------:R-:W-:Y:S01]  /*21e0*/  FFMA.RM R8, R8, R9, 12582913 ;  /* 0x4b40000108087423 */ /* 0x000fe20000004009 */
[----:B--2---:R-:W-:-:S03]  /*21f0*/  FFMA.SAT R10, R2, R5, 0.5 ;  /* 0x3f000000020a7423 */ /* 0x004fc60000002005 */
[----:B------:R-:W-:Y:S01]  /*2200*/  FADD R5, R8, -12583039 ;  /* 0xcb40007f08057421 */ /* 0x000fe20000000000 */
[----:B------:R-:W-:Y:S01]  /*2210*/  FFMA.RM R10, R10, R9, 12582913 ;  /* 0x4b4000010a0a7423 */ /* 0x000fe20000004009 */
[----:B------:R-:W-:Y:S02]  /*2220*/  SHF.L.U32 R3, R8, 0x17, RZ ;  /* 0x0000001708037819 */ /* 0x000fe400000006ff */
[----:B------:R-:W-:Y:S01]  /*2230*/  FFMA R5, R6, 1.4426950216293334961, -R5 ;  /* 0x3fb8aa3b06057823 */ /* 0x000fe20000000805 */
[C---:B------:R-:W-:Y:S01]  /*2240*/  FADD R7, R10.reuse, -12583039 ;  /* 0xcb40007f0a077421 */ /* 0x040fe20000000000 */
[----:B------:R-:W-:Y:S02]  /*2250*/  SHF.L.U32 R10, R10, 0x17, RZ ;  /* 0x000000170a0a7819 */ /* 0x000fe400000006ff */
[----:B------:R-:W-:Y:S01]  /*2260*/  FFMA R5, R6, 1.925963033500011079e-08, R5 ;  /* 0x32a5706006057823 */ /* 0x000fe20000000005 */
[----:B------:R-:W-:-:S04]  /*2270*/  FFMA R7, R2, 1.4426950216293334961, -R7 ;  /* 0x3fb8aa3b02077823 */ /* 0x000fc80000000807 */
[----:B------:R-:W-:Y:S01]  /*2280*/  FFMA R7, R2, 1.925963033500011079e-08, R7 ;  /* 0x32a5706002077823 */ /* 0x000fe20000000007 */
[----:B------:R-:W0:Y:S08]  /*2290*/  MUFU.EX2 R5, R5 ;  /* 0x0000000500057308 */ /* 0x000e300000000800 */
[----:B------:R-:W1:Y:S01]  /*22a0*/  MUFU.EX2 R7, R7 ;  /* 0x0000000700077308 */ /* 0x000e620000000800 */
[----:B0-----:R-:W-:-:S04]  /*22b0*/  FFMA R3, R3, R5, R4 ;  /* 0x0000000503037223 */ /* 0x001fc80000000004 */
[----:B-1----:R-:W-:-:S07]  /*22c0*/  FFMA R4, R10, R7, R3 ;  /* 0x000000070a047223 */ /* 0x002fce0000000003 */
.L_x_27:
[----:B------:R-:W-:Y:S05]  /*22d0*/  BRA.U UP1, `(.L_x_17) ;  /* 0x0000000101387547 */ /* 0x000fea000b800000 */
[----:B-----5:R-:W0:Y:S01]  /*22e0*/  LDC.64 R2, c[0x0][0x398] ;  /* 0x0000e600ff027b82 */ /* 0x020e220000000a00 */
[----:B------:R-:W-:-:S05]  /*22f0*/  IADD3 R5, PT, PT, R0, UR4, RZ ;  /* 0x0000000400057c10 */ /* 0x000fca000fffe0ff */
[----:B0-----:R-:W-:-:S06]  /*2300*/  IMAD.WIDE.U32 R2, R5, 0x4, R2 ;  /* 0x0000000405027825 */ /* 0x001fcc00078e0002 */
[----:B------:R-:W3:Y:S01]  /*2310*/  LDG.E R2, desc[UR8][R2.64] ;  /* 0x0000000802027981 */ /* 0x000ee2000c1e1900 */
[----:B----4-:R-:W-:Y:S01]  /*2320*/  HFMA2 R6, -RZ, RZ, 3.7421875, 0 ;  /* 0x437c0000ff067431 */ /* 0x010fe200000001ff */
[----:B------:R-:W-:-:S05]  /*2330*/  MOV R5, 0x3bbb989d ;  /* 0x3bbb989d00057802 */ /* 0x000fca0000000f00 */
[----:B---3--:R-:W-:-:S04]  /*2340*/  FFMA.SAT R5, R2, R5, 0.5 ;  /* 0x3f00000002057423 */ /* 0x008fc80000002005 */
[----:B------:R-:W-:-:S04]  /*2350*/  FFMA.RM R5, R5, R6, 12582913 ;  /* 0x4b40000105057423 */ /* 0x000fc80000004006 */
[C---:B------:R-:W-:Y:S01]  /*2360*/  FADD R7, R5.reuse, -12583039 ;  /* 0xcb40007f05077421 */ /* 0x040fe20000000000 */
[----:B------:R-:W-:-:S03]  /*2370*/  SHF.L.U32 R5, R5, 0x17, RZ ;  /* 0x0000001705057819 */ /* 0x000fc600000006ff */
[----:B------:R-:W-:-:S04]  /*2380*/  FFMA R7, R2, 1.4426950216293334961, -R7 ;  /* 0x3fb8aa3b02077823 */ /* 0x000fc80000000807 */
[----:B------:R-:W-:-:S06]  /*2390*/  FFMA R7, R2, 1.925963033500011079e-08, R7 ;  /* 0x32a5706002077823 */ /* 0x000fcc0000000007 */
[----:B------:R-:W0:Y:S02]  /*23a0*/  MUFU.EX2 R7, R7 ;  /* 0x0000000700077308 */ /* 0x000e240000000800 */
[----:B0-----:R-:W-:-:S07]  /*23b0*/  FFMA R4, R5, R7, R4 ;  /* 0x0000000705047223 */ /* 0x001fce0000000004 */
.L_x_17:
[----:B----4-:R-:W-:Y:S02]  /*23c0*/  MOV R6, R4 ;  /* 0x0000000400067202 */ /* 0x010fe40000000f00 */
[----:B------:R-:W-:Y:S02]  /*23d0*/  MOV R5, 0x3e055027 ;  /* 0x3e05502700057802 */ /* 0x000fe40000000f00 */
[----:B------:R-:W-:Y:S02]  /*23e0*/  FSETP.GEU.AND P0, PT, R6, 1.175494350822287508e-38, PT ;  /* 0x008000000600780b */ /* 0x000fe40003f0e000 */
[----:B------:R-:W-:-:S11]  /*23f0*/  ISETP.NE.AND P1, PT, RZ, UR5, PT ;  /* 0x00000005ff007c0c */ /* 0x000fd6000bf25270 */
[----:B------:R-:W-:-:S05]  /*2400*/  @!P0 FMUL R6, R6, 8388608 ;  /* 0x4b00000006068820 */ /* 0x000fca0000400000 */
[----:B------:R-:W-:-:S04]  /*2410*/  IADD3 R2, PT, PT, R6, -0x3f2aaaab, RZ ;  /* 0xc0d5555506027810 */ /* 0x000fc80007ffe0ff */
[----:B-----5:R-:W-:-:S04]  /*2420*/  LOP3.LUT R3, R2, 0xff800000, RZ, 0xc0, !PT ;  /* 0xff80000002037812 */ /* 0x020fc800078ec0ff */
[-C--:B------:R-:W-:Y:S02]  /*2430*/  IADD3 R2, PT, PT, R6, -R3.reuse, RZ ;  /* 0x8000000306027210 */ /* 0x080fe40007ffe0ff */
[----:B------:R-:W-:-:S03]  /*2440*/  I2FP.F32.S32 R3, R3 ;  /* 0x0000000300037245 */ /* 0x000fc60000201400 */
[----:B------:R-:W-:Y:S01]  /*2450*/  FADD R4, R2, -1 ;  /* 0xbf80000002047421 */ /* 0x000fe20000000000 */
[----:B------:R-:W-:Y:S02]  /*2460*/  FSEL R2, RZ, -23, P0 ;  /* 0xc1b80000ff027808 */ /* 0x000fe40000000000 */
[----:B------:R-:W-:Y:S01]  /*2470*/  ISETP.GT.U32.AND P0, PT, R6, 0x7f7fffff, PT ;  /* 0x7f7fffff0600780c */ /* 0x000fe20003f04070 */
[C---:B------:R-:W-:Y:S02]  /*2480*/  FFMA R5, R4.reuse, -R5, 0.14084610342979431152 ;  /* 0x3e1039f604057423 */ /* 0x040fe40000000805 */
[----:B------:R-:W-:Y:S02]  /*2490*/  FFMA R2, R3, 1.1920928955078125e-07, R2 ;  /* 0x3400000003027823 */ /* 0x000fe40000000002 */
[----:B------:R-:W-:-:S04]  /*24a0*/  FFMA R5, R4, R5, -0.12148627638816833496 ;  /* 0xbdf8cdcc04057423 */ /* 0x000fc80000000005 */
[----:B------:R-:W-:-:S04]  /*24b0*/  FFMA R5, R4, R5, 0.13980610668659210205 ;  /* 0x3e0f295504057423 */ /* 0x000fc80000000005 */
[----:B------:R-:W-:-:S04]  /*24c0*/  FFMA R5, R4, R5, -0.16684235632419586182 ;  /* 0xbe2ad8b904057423 */ /* 0x000fc80000000005 */
[----:B------:R-:W-:-:S04]  /*24d0*/  FFMA R5, R4, R5, 0.20012299716472625732 ;  /* 0x3e4ced0b04057423 */ /* 0x000fc80000000005 */
[----:B------:R-:W-:-:S04]  /*24e0*/  FFMA R5, R4, R5, -0.24999669194221496582 ;  /* 0xbe7fff2204057423 */ /* 0x000fc80000000005 */
[----:B------:R-:W-:-:S04]  /*24f0*/  FFMA R5, R4, R5, 0.33333182334899902344 ;  /* 0x3eaaaa7804057423 */ /* 0x000fc80000000005 */
[----:B------:R-:W-:-:S04]  /*2500*/  FFMA R5, R4, R5, -0.5 ;  /* 0xbf00000004057423 */ /* 0x000fc80000000005 */
[----:B------:R-:W-:-:S04]  /*2510*/  FMUL R5, R4, R5 ;  /* 0x0000000504057220 */ /* 0x000fc80000400000 */
[----:B------:R-:W-:Y:S01]  /*2520*/  FFMA R5, R4, R5, R4 ;  /* 0x0000000504057223 */ /* 0x000fe20000000004 */
[----:B------:R-:W-:Y:S06]  /*2530*/  @!P1 EXIT ;  /* 0x000000000000994d */ /* 0x000fec0003800000 */
[----:B------:R-:W-:Y:S01]  /*2540*/  UISETP.GE.U32.AND UP0, UPT, UR5, 0x10, UPT ;  /* 0x000000100500788c */ /* 0x000fe2000bf06070 */
[----:B------:R-:W-:Y:S01]  /*2550*/  MOV R3, 0x7f800000 ;  /* 0x7f80000000037802 */ /* 0x000fe20000000f00 */
[----:B------:R-:W-:Y:S01]  /*2560*/  ULOP3.LUT UR7, UR5, 0xf, URZ, 0xc0, !UPT ;  /* 0x0000000f05077892 */ /* 0x000fe2000f8ec0ff */
[----:B------:R-:W-:Y:S01]  /*2570*/  FFMA R2, R2, 0.69314718246459960938, R5 ;  /* 0x3f31721802027823 */ /* 0x000fe20000000005 */
[C---:B------:R-:W-:Y:S01]  /*2580*/  FSETP.NEU.AND P1, PT, R6.reuse, RZ, PT ;  /* 0x000000ff0600720b */ /* 0x040fe20003f2d000 */
[----:B------:R-:W-:Y:S01]  /*2590*/  UMOV UR4, URZ ;  /* 0x000000ff00047c82 */ /* 0x000fe20008000000 */
[----:B------:R-:W-:Y:S02]  /*25a0*/  @P0 FFMA R2, R6, R3, +INF ;  /* 0x7f80000006020423 */ /* 0x000fe40000000003 */
[----:B------:R-:W-:-:S03]  /*25b0*/  ISETP.NE.AND P2, PT, RZ, UR7, PT ;  /* 0x00000007ff007c0c */ /* 0x000fc6000bf45270 */
[----:B------:R-:W-:Y:S01]  /*25c0*/  FSEL R2, R2, -INF , P1 ;  /* 0xff80000002027808 */ /* 0x000fe20000800000 */
[----:B------:R-:W-:Y:S09]  /*25d0*/  BRA.U !UP0, `(.L_x_28) ;  /* 0x00000005085c7547 */ /* 0x000ff2000b800000 */
[----:B------:R-:W0:Y:S01]  /*25e0*/  LDC.64 R4, c[0x0][0x398] ;  /* 0x0000e600ff047b82 */ /* 0x000e220000000a00 */
[----:B------:R-:W-:Y:S01]  /*25f0*/  ULOP3.LUT UR4, UR5, 0xfffffff0, URZ, 0xc0, !UPT ;  /* 0xfffffff005047892 */ /* 0x000fe2000f8ec0ff */
[----:B------:R-:W-:-:S03]  /*2600*/  IADD3 R3, PT, PT, R0, 0x7, RZ ;  /* 0x0000000700037810 */ /* 0x000fc60007ffe0ff */
[----:B------:R-:W-:-:S12]  /*2610*/  UIADD3 UR5, UPT, UPT, -UR4, URZ, URZ ;  /* 0x000000ff04057290 */ /* 0x000fd8000fffe1ff */
.L_x_29:
[----:B-1----:R-:W-:-:S05]  /*2620*/  IADD3 R7, PT, PT, R3, -0x7, RZ ;  /* 0xfffffff903077810 */ /* 0x002fca0007ffe0ff */
[----:B0-----:R-:W-:-:S05]  /*2630*/  IMAD.WIDE.U32 R6, R7, 0x4, R4 ;  /* 0x0000000407067825 */ /* 0x001fca00078e0004 */
[----:B------:R-:W3:Y:S01]  /*2640*/  LDG.E R9, desc[UR8][R6.64] ;  /* 0x0000000806097981 */ /* 0x000ee2000c1e1900 */
[----:B--2---:R-:W-:Y:S01]  /*2650*/  IADD3 R11, PT, PT, R3, -0x6, RZ ;  /* 0xfffffffa030b7810 */ /* 0x004fe20007ffe0ff */
[----:B---3--:R-:W-:-:S04]  /*2660*/  FADD R15, R2, -R9 ;  /* 0x80000009020f7221 */ /* 0x008fc80000000000 */
[----:B------:R-:W-:Y:S01]  /*2670*/  IMAD.WIDE.U32 R8, R11, 0x4, R4 ;  /* 0x000000040b087825 */ /* 0x000fe200078e0004 */
[----:B------:R0:W-:Y:S04]  /*2680*/  STG.E desc[UR8][R6.64], R15 ;  /* 0x0000000f06007986 */ /* 0x0001e8000c101908 */
[----:B------:R-:W2:Y:S01]  /*2690*/  LDG.E R11, desc[UR8][R8.64] ;  /* 0x00000008080b7981 */ /* 0x000ea2000c1e1900 */
[----:B------:R-:W-:Y:S01]  /*26a0*/  IADD3 R13, PT, PT, R3, -0x5, RZ ;  /* 0xfffffffb030d7810 */ /* 0x000fe20007ffe0ff */
[----:B--2---:R-:W-:-:S04]  /*26b0*/  FADD R17, R2, -R11 ;  /* 0x8000000b02117221 */ /* 0x004fc80000000000 */
[----:B------:R-:W-:Y:S01]  /*26c0*/  IMAD.WIDE.U32 R10, R13, 0x4, R4 ;  /* 0x000000040d0a7825 */ /* 0x000fe200078e0004 */
[----:B------:R1:W-:Y:S04]  /*26d0*/  STG.E desc[UR8][R8.64], R17 ;  /* 0x0000001108007986 */ /* 0x0003e8000c101908 */
[----:B------:R-:W2:Y:S01]  /*26e0*/  LDG.E R13, desc[UR8][R10.64] ;  /* 0x000000080a0d7981 */ /* 0x000ea2000c1e1900 */
[----:B------:R-:W-:Y:S01]  /*26f0*/  IADD3 R21, PT, PT, R3, -0x4, RZ ;  /* 0xfffffffc03157810 */ /* 0x000fe20007ffe0ff */
[----:B--2---:R-:W-:-:S04]  /*2700*/  FADD R19, R2, -R13 ;  /* 0x8000000d02137221 */ /* 0x004fc80000000000 */
[----:B------:R-:W-:Y:S01]  /*2710*/  IMAD.WIDE.U32 R12, R21, 0x4, R4 ;  /* 0x00000004150c7825 */ /* 0x000fe200078e0004 */
[----:B------:R2:W-:Y:S04]  /*2720*/  STG.E desc[UR8][R10.64], R19 ;  /* 0x000000130a007986 */ /* 0x0005e8000c101908 */
[----:B0-----:R-:W3:Y:S01]  /*2730*/  LDG.E R7, desc[UR8][R12.64] ;  /* 0x000000080c077981 */ /* 0x001ee2000c1e1900 */
[----:B------:R-:W-:Y:S01]  /*2740*/  IADD3 R21, PT, PT, R3, -0x3, RZ ;  /* 0xfffffffd03157810 */ /* 0x000fe20007ffe0ff */
[----:B---3--:R-:W-:-:S04]  /*2750*/  FADD R15, R2, -R7 ;  /* 0x80000007020f7221 */ /* 0x008fc80000000000 */
[----:B------:R-:W-:Y:S01]  /*2760*/  IMAD.WIDE.U32 R6, R21, 0x4, R4 ;  /* 0x0000000415067825 */ /* 0x000fe200078e0004 */
[----:B------:R0:W-:Y:S04]  /*2770*/  STG.E desc[UR8][R12.64], R15 ;  /* 0x0000000f0c007986 */ /* 0x0001e8000c101908 */
[----:B-1----:R-:W3:Y:S01]  /*2780*/  LDG.E R9, desc[UR8][R6.64] ;  /* 0x0000000806097981 */ /* 0x002ee2000c1e1900 */
[----:B------:R-:W-:Y:S01]  /*2790*/  IADD3 R21, PT, PT, R3, -0x2, RZ ;  /* 0xfffffffe03157810 */ /* 0x000fe20007ffe0ff */
[----:B---3--:R-:W-:-:S04]  /*27a0*/  FADD R17, R2, -R9 ;  /* 0x8000000902117221 */ /* 0x008fc80000000000 */
[----:B------:R-:W-:Y:S01]  /*27b0*/  IMAD.WIDE.U32 R8, R21, 0x4, R4 ;  /* 0x0000000415087825 */ /* 0x000fe200078e0004 */
[----:B------:R1:W-:Y:S04]  /*27c0*/  STG.E desc[UR8][R6.64], R17 ;  /* 0x0000001106007986 */ /* 0x0003e8000c101908 */
[----:B--2---:R-:W2:Y:S01]  /*27d0*/  LDG.E R11, desc[UR8][R8.64] ;  /* 0x00000008080b7981 */ /* 0x004ea2000c1e1900 */
[----:B------:R-:W-:Y:S01]  /*27e0*/  IADD3 R21, PT, PT, R3, -0x1, RZ ;  /* 0xffffffff03157810 */ /* 0x000fe20007ffe0ff */
[----:B--2---:R-:W-:-:S04]  /*27f0*/  FADD R19, R2, -R11 ;  /* 0x8000000b02137221 */ /* 0x004fc80000000000 */
[----:B------:R-:W-:Y:S01]  /*2800*/  IMAD.WIDE.U32 R10, R21, 0x4, R4 ;  /* 0x00000004150a7825 */ /* 0x000fe200078e0004 */
[----:B------:R2:W-:Y:S04]  /*2810*/  STG.E desc[UR8][R8.64], R19 ;  /* 0x0000001308007986 */ /* 0x0005e8000c101908 */
[----:B0-----:R-:W3:Y:S02]  /*2820*/  LDG.E R13, desc[UR8][R10.64] ;  /* 0x000000080a0d7981 */ /* 0x001ee4000c1e1900 */
[----:B---3--:R-:W-:Y:S01]  /*2830*/  FADD R15, R2, -R13 ;  /* 0x8000000d020f7221 */ /* 0x008fe20000000000 */
[----:B------:R-:W-:-:S04]  /*2840*/  IMAD.WIDE.U32 R12, R3, 0x4, R4 ;  /* 0x00000004030c7825 */ /* 0x000fc800078e0004 */
[----:B------:R0:W-:Y:S04]  /*2850*/  STG.E desc[UR8][R10.64], R15 ;  /* 0x0000000f0a007986 */ /* 0x0001e8000c101908 */
[----:B------:R-:W3:Y:S01]  /*2860*/  LDG.E R21, desc[UR8][R12.64] ;  /* 0x000000080c157981 */ /* 0x000ee2000c1e1900 */
[----:B-1----:R-:W-:-:S05]  /*2870*/  IADD3 R7, PT, PT, R3, 0x1, RZ ;  /* 0x0000000103077810 */ /* 0x002fca0007ffe0ff */
[----:B------:R-:W-:-:S04]  /*2880*/  IMAD.WIDE.U32 R6, R7, 0x4, R4 ;  /* 0x0000000407067825 */ /* 0x000fc800078e0004 */
[----:B---3--:R-:W-:-:S05]  /*2890*/  FADD R21, R2, -R21 ;  /* 0x8000001502157221 */ /* 0x008fca0000000000 */
[----:B------:R1:W-:Y:S04]  /*28a0*/  STG.E desc[UR8][R12.64], R21 ;  /* 0x000000150c007986 */ /* 0x0003e8000c101908 */
[----:B------:R-:W3:Y:S01]  /*28b0*/  LDG.E R17, desc[UR8][R6.64] ;  /* 0x0000000806117981 */ /* 0x000ee2000c1e1900 */
[----:B--2---:R-:W-:-:S05]  /*28c0*/  IADD3 R9, PT, PT, R3, 0x2, RZ ;  /* 0x0000000203097810 */ /* 0x004fca0007ffe0ff */
[----:B------:R-:W-:-:S04]  /*28d0*/  IMAD.WIDE.U32 R8, R9, 0x4, R4 ;  /* 0x0000000409087825 */ /* 0x000fc800078e0004 */
[----:B---3--:R-:W-:-:S05]  /*28e0*/  FADD R17, R2, -R17 ;  /* 0x8000001102117221 */ /* 0x008fca0000000000 */
[----:B------:R2:W-:Y:S04]  /*28f0*/  STG.E desc[UR8][R6.64], R17 ;  /* 0x0000001106007986 */ /* 0x0005e8000c101908 */
[----:B0-----:R-:W3:Y:S01]  /*2900*/  LDG.E R11, desc[UR8][R8.64] ;  /* 0x00000008080b7981 */ /* 0x001ee2000c1e1900 */
[----:B------:R-:W-:Y:S01]  /*2910*/  IADD3 R19, PT, PT, R3, 0x3, RZ ;  /* 0x0000000303137810 */ /* 0x000fe20007ffe0ff */
[----:B---3--:R-:W-:-:S04]  /*2920*/  FADD R15, R2, -R11 ;  /* 0x8000000b020f7221 */ /* 0x008fc80000000000 */
[----:B------:R-:W-:Y:S01]  /*2930*/  IMAD.WIDE.U32 R10, R19, 0x4, R4 ;  /* 0x00000004130a7825 */ /* 0x000fe200078e0004 */
[----:B------:R0:W-:Y:S04]  /*2940*/  STG.E desc[UR8][R8.64], R15 ;  /* 0x0000000f08007986 */ /* 0x0001e8000c101908 */
[----:B-1----:R-:W3:Y:S01]  /*2950*/  LDG.E R13, desc[UR8][R10.64] ;  /* 0x000000080a0d7981 */ /* 0x002ee2000c1e1900 */
[----:B------:R-:W-:Y:S01]  /*2960*/  IADD3 R21, PT, PT, R3, 0x4, RZ ;  /* 0x0000000403157810 */ /* 0x000fe20007ffe0ff */
[----:B---3--:R-:W-:-:S04]  /*2970*/  FADD R19, R2, -R13 ;  /* 0x8000000d02137221 */ /* 0x008fc80000000000 */
[----:B------:R-:W-:Y:S01]  /*2980*/  IMAD.WIDE.U32 R12, R21, 0x4, R4 ;  /* 0x00000004150c7825 */ /* 0x000fe200078e0004 */
[----:B------:R1:W-:Y:S04]  /*2990*/  STG.E desc[UR8][R10.64], R19 ;  /* 0x000000130a007986 */ /* 0x0003e8000c101908 */
[----:B--2---:R-:W2:Y:S01]  /*29a0*/  LDG.E R7, desc[UR8][R12.64] ;  /* 0x000000080c077981 */ /* 0x004ea2000c1e1900 */
[----:B------:R-:W-:Y:S01]  /*29b0*/  IADD3 R21, PT, PT, R3, 0x5, RZ ;  /* 0x0000000503157810 */ /* 0x000fe20007ffe0ff */
[----:B--2---:R-:W-:-:S04]  /*29c0*/  FADD R17, R2, -R7 ;  /* 0x8000000702117221 */ /* 0x004fc80000000000 */
[----:B------:R-:W-:Y:S01]  /*29d0*/  IMAD.WIDE.U32 R6, R21, 0x4, R4 ;  /* 0x0000000415067825 */ /* 0x000fe200078e0004 */
        /* <DEDUP_REMOVED lines=12> */
[----:B------:R-:W-:-:S05]  /*2aa0*/  IADD3 R13, PT, PT, R3, 0x8, RZ ;  /* 0x00000008030d7810 */ /* 0x000fca0007ffe0ff */
[----:B------:R-:W-:-:S04]  /*2ab0*/  IMAD.WIDE.U32 R12, R13, 0x4, R4 ;  /* 0x000000040d0c7825 */ /* 0x000fc800078e0004 */
[----:B--2---:R-:W-:-:S05]  /*2ac0*/  FADD R17, R2, -R17 ;  /* 0x8000001102117221 */ /* 0x004fca0000000000 */
[----:B------:R1:W-:Y:S04]  /*2ad0*/  STG.E desc[UR8][R10.64], R17 ;  /* 0x000000110a007986 */ /* 0x0003e8000c101908 */
[----:B0-----:R-:W2:Y:S01]  /*2ae0*/  LDG.E R7, desc[UR8][R12.64] ;  /* 0x000000080c077981 */ /* 0x001ea2000c1e1900 */
[----:B------:R-:W-:Y:S01]  /*2af0*/  UIADD3 UR5, UPT, UPT, UR5, 0x10, URZ ;  /* 0x0000001005057890 */ /* 0x000fe2000fffe0ff */
[----:B------:R-:W-:-:S03]  /*2b00*/  IADD3 R3, PT, PT, R3, 0x10, RZ ;  /* 0x0000001003037810 */ /* 0x000fc60007ffe0ff */
[----:B------:R-:W-:Y:S01]  /*2b10*/  UISETP.NE.AND UP0, UPT, UR5, URZ, UPT ;  /* 0x000000ff0500728c */ /* 0x000fe2000bf05270 */
[----:B--2---:R-:W-:-:S05]  /*2b20*/  FADD R7, R2, -R7 ;  /* 0x8000000702077221 */ /* 0x004fca0000000000 */
[----:B------:R1:W-:Y:S03]  /*2b30*/  STG.E desc[UR8][R12.64], R7 ;  /* 0x000000070c007986 */ /* 0x0003e6000c101908 */
[----:B------:R-:W-:Y:S05]  /*2b40*/  BRA.U UP0, `(.L_x_29) ;  /* 0xfffffff900b47547 */ /* 0x000fea000b83ffff */
.L_x_28:
[----:B------:R-:W-:Y:S05]  /*2b50*/  @!P2 BRA `(.L_x_30) ;  /* 0x000000040058a947 */ /* 0x000fea0003800000 */
[----:B------:R-:W0:Y:S01]  /*2b60*/  LDCU UR5, c[0x0][0x388] ;  /* 0x00007100ff0577ac */ /* 0x000e220008000800 */
[----:B------:R-:W-:Y:S02]  /*2b70*/  UISETP.GE.U32.AND UP0, UPT, UR7, 0x8, UPT ;  /* 0x000000080700788c */ /* 0x000fe4000bf06070 */
[----:B0-----:R-:W-:-:S04]  /*2b80*/  ULOP3.LUT UR6, UR5, 0x7, URZ, 0xc0, !UPT ;  /* 0x0000000705067892 */ /* 0x001fc8000f8ec0ff */
[----:B------:R-:W-:-:S03]  /*2b90*/  UISETP.NE.AND UP1, UPT, UR6, URZ, UPT ;  /* 0x000000ff0600728c */ /* 0x000fc6000bf25270 */
[----:B------:R-:W-:Y:S08]  /*2ba0*/  BRA.U !UP0, `(.L_x_31) ;  /* 0x0000000108a87547 */ /* 0x000ff0000b800000 */
[----:B------:R-:W1:Y:S01]  /*2bb0*/  LDC.64 R4, c[0x0][0x398] ;  /* 0x0000e600ff047b82 */ /* 0x000e620000000a00 */
[----:B------:R-:W-:-:S05]  /*2bc0*/  IADD3 R3, PT, PT, R0, UR4, RZ ;  /* 0x0000000400037c10 */ /* 0x000fca000fffe0ff */
[----:B-1----:R-:W-:-:S05]  /*2bd0*/  IMAD.WIDE.U32 R6, R3, 0x4, R4 ;  /* 0x0000000403067825 */ /* 0x002fca00078e0004 */
[----:B------:R-:W3:Y:S01]  /*2be0*/  LDG.E R9, desc[UR8][R6.64] ;  /* 0x0000000806097981 */ /* 0x000ee2000c1e1900 */
[----:B--2---:R-:W-:Y:S01]  /*2bf0*/  IADD3 R11, PT, PT, R3, 0x1, RZ ;  /* 0x00000001030b7810 */ /* 0x004fe20007ffe0ff */
[----:B---3--:R-:W-:-:S04]  /*2c00*/  FADD R15, R2, -R9 ;  /* 0x80000009020f7221 */ /* 0x008fc80000000000 */
[----:B------:R-:W-:Y:S01]  /*2c10*/  IMAD.WIDE.U32 R8, R11, 0x4, R4 ;  /* 0x000000040b087825 */ /* 0x000fe200078e0004 */
[----:B------:R0:W-:Y:S04]  /*2c20*/  STG.E desc[UR8][R6.64], R15 ;  /* 0x0000000f06007986 */ /* 0x0001e8000c101908 */
[----:B------:R-:W2:Y:S01]  /*2c30*/  LDG.E R11, desc[UR8][R8.64] ;  /* 0x00000008080b7981 */ /* 0x000ea2000c1e1900 */
[----:B------:R-:W-:Y:S01]  /*2c40*/  IADD3 R13, PT, PT, R3, 0x2, RZ ;  /* 0x00000002030d7810 */ /* 0x000fe20007ffe0ff */
[----:B--2---:R-:W-:-:S04]  /*2c50*/  FADD R17, R2, -R11 ;  /* 0x8000000b02117221 */ /* 0x004fc80000000000 */
[----:B------:R-:W-:Y:S01]  /*2c60*/  IMAD.WIDE.U32 R10, R13, 0x4, R4 ;  /* 0x000000040d0a7825 */ /* 0x000fe200078e0004 */
[----:B------:R1:W-:Y:S04]  /*2c70*/  STG.E desc[UR8][R8.64], R17 ;  /* 0x0000001108007986 */ /* 0x0003e8000c101908 */
[----:B------:R-:W2:Y:S01]  /*2c80*/  LDG.E R13, desc[UR8][R10.64] ;  /* 0x000000080a0d7981 */ /* 0x000ea2000c1e1900 */
        /* <DEDUP_REMOVED lines=19> */
[----:B0-----:R-:W2:Y:S01]  /*2dc0*/  LDG.E R13, desc[UR8][R10.64] ;  /* 0x000000080a0d7981 */ /* 0x001ea2000c1e1900 */
[----:B------:R-:W-:-:S05]  /*2dd0*/  IADD3 R3, PT, PT, R3, 0x7, RZ ;  /* 0x0000000703037810 */ /* 0x000fca0007ffe0ff */
[----:B------:R-:W-:-:S04]  /*2de0*/  IMAD.WIDE.U32 R4, R3, 0x4, R4 ;  /* 0x0000000403047825 */ /* 0x000fc800078e0004 */
[----:B--2---:R-:W-:-:S05]  /*2df0*/  FADD R13, R2, -R13 ;  /* 0x8000000d020d7221 */ /* 0x004fca0000000000 */
[----:B------:R3:W-:Y:S04]  /*2e00*/  STG.E desc[UR8][R10.64], R13 ;  /* 0x0000000d0a007986 */ /* 0x0007e8000c101908 */
[----:B------:R-:W2:Y:S01]  /*2e10*/  LDG.E R3, desc[UR8][R4.64] ;  /* 0x0000000804037981 */ /* 0x000ea2000c1e1900 */
[----:B------:R-:W-:Y:S01]  /*2e20*/  UIADD3 UR4, UPT, UPT, UR4, 0x8, URZ ;  /* 0x0000000804047890 */ /* 0x000fe2000fffe0ff */
[----:B--2---:R-:W-:-:S05]  /*2e30*/  FADD R3, R2, -R3 ;  /* 0x8000000302037221 */ /* 0x004fca0000000000 */
[----:B------:R3:W-:Y:S06]  /*2e40*/  STG.E desc[UR8][R4.64], R3 ;  /* 0x0000000304007986 */ /* 0x0007ec000c101908 */
.L_x_31:
[----:B------:R-:W-:Y:S05]  /*2e50*/  BRA.U !UP1, `(.L_x_30) ;  /* 0x0000000109987547 */ /* 0x000fea000b800000 */
[----:B------:R-:W-:Y:S02]  /*2e60*/  UISETP.GE.U32.AND UP0, UPT, UR6, 0x4, UPT ;  /* 0x000000040600788c */ /* 0x000fe4000bf06070 */
[----:B------:R-:W-:-:S04]  /*2e70*/  ULOP3.LUT UR5, UR5, 0x3, URZ, 0xc0, !UPT ;  /* 0x0000000305057892 */ /* 0x000fc8000f8ec0ff */
[----:B------:R-:W-:-:S03]  /*2e80*/  UISETP.NE.AND UP1, UPT, UR5, URZ, UPT ;  /* 0x000000ff0500728c */ /* 0x000fc6000bf25270 */
[----:B------:R-:W-:Y:S08]  /*2e90*/  BRA.U !UP0, `(.L_x_32) ;  /* 0x0000000108587547 */ /* 0x000ff0000b800000 */
[----:B---3--:R-:W0:Y:S01]  /*2ea0*/  LDC.64 R4, c[0x0][0x398] ;  /* 0x0000e600ff047b82 */ /* 0x008e220000000a00 */
[----:B-12---:R-:W-:-:S05]  /*2eb0*/  IADD3 R17, PT, PT, R0, UR4, RZ ;  /* 0x0000000400117c10 */ /* 0x006fca000fffe0ff */
[----:B0-----:R-:W-:-:S05]  /*2ec0*/  IMAD.WIDE.U32 R6, R17, 0x4, R4 ;  /* 0x0000000411067825 */ /* 0x001fca00078e0004 */
[----:B------:R-:W2:Y:S01]  /*2ed0*/  LDG.E R3, desc[UR8][R6.64] ;  /* 0x0000000806037981 */ /* 0x000ea2000c1e1900 */
[----:B------:R-:W-:-:S05]  /*2ee0*/  IADD3 R9, PT, PT, R17, 0x1, RZ ;  /* 0x0000000111097810 */ /* 0x000fca0007ffe0ff */
[----:B------:R-:W-:-:S04]  /*2ef0*/  IMAD.WIDE.U32 R8, R9, 0x4, R4 ;  /* 0x0000000409087825 */ /* 0x000fc800078e0004 */
[----:B--2---:R-:W-:-:S05]  /*2f00*/  FADD R3, R2, -R3 ;  /* 0x8000000302037221 */ /* 0x004fca0000000000 */
[----:B------:R0:W-:Y:S04]  /*2f10*/  STG.E desc[UR8][R6.64], R3 ;  /* 0x0000000306007986 */ /* 0x0001e8000c101908 */
[----:B------:R-:W2:Y:S01]  /*2f20*/  LDG.E R11, desc[UR8][R8.64] ;  /* 0x00000008080b7981 */ /* 0x000ea2000c1e1900 */
[----:B------:R-:W-:Y:S01]  /*2f30*/  IADD3 R15, PT, PT, R17, 0x2, RZ ;  /* 0x00000002110f7810 */ /* 0x000fe20007ffe0ff */
[----:B--2---:R-:W-:-:S04]  /*2f40*/  FADD R13, R2, -R11 ;  /* 0x8000000b020d7221 */ /* 0x004fc80000000000 */
[----:B------:R-:W-:Y:S01]  /*2f50*/  IMAD.WIDE.U32 R10, R15, 0x4, R4 ;  /* 0x000000040f0a7825 */ /* 0x000fe200078e0004 */
[----:B------:R4:W-:Y:S04]  /*2f60*/  STG.E desc[UR8][R8.64], R13 ;  /* 0x0000000d08007986 */ /* 0x0009e8000c101908 */
[----:B------:R-:W2:Y:S01]  /*2f70*/  LDG.E R15, desc[UR8][R10.64] ;  /* 0x000000080a0f7981 */ /* 0x000ea2000c1e1900 */
[----:B------:R-:W-:-:S05]  /*2f80*/  IADD3 R17, PT, PT, R17, 0x3, RZ ;  /* 0x0000000311117810 */ /* 0x000fca0007ffe0ff */
[----:B------:R-:W-:-:S04]  /*2f90*/  IMAD.WIDE.U32 R4, R17, 0x4, R4 ;  /* 0x0000000411047825 */ /* 0x000fc800078e0004 */
[----:B--2---:R-:W-:-:S05]  /*2fa0*/  FADD R15, R2, -R15 ;  /* 0x8000000f020f7221 */ /* 0x004fca0000000000 */
[----:B------:R4:W-:Y:S04]  /*2fb0*/  STG.E desc[UR8][R10.64], R15 ;  /* 0x0000000f0a007986 */ /* 0x0009e8000c101908 */
[----:B0-----:R-:W2:Y:S01]  /*2fc0*/  LDG.E R3, desc[UR8][R4.64] ;  /* 0x0000000804037981 */ /* 0x001ea2000c1e1900 */
[----:B------:R-:W-:Y:S01]  /*2fd0*/  UIADD3 UR4, UPT, UPT, UR4, 0x4, URZ ;  /* 0x0000000404047890 */ /* 0x000fe2000fffe0ff */
[----:B--2---:R-:W-:-:S05]  /*2fe0*/  FADD R3, R2, -R3 ;  /* 0x8000000302037221 */ /* 0x004fca0000000000 */
[----:B------:R4:W-:Y:S06]  /*2ff0*/  STG.E desc[UR8][R4.64], R3 ;  /* 0x0000000304007986 */ /* 0x0009ec000c101908 */
.L_x_32:
[----:B------:R-:W-:Y:S05]  /*3000*/  BRA.U !UP1, `(.L_x_30) ;  /* 0x00000001092c7547 */ /* 0x000fea000b800000 */
[----:B-1-3--:R-:W0:Y:S01]  /*3010*/  LDC.64 R6, c[0x0][0x398] ;  /* 0x0000e600ff067b82 */ /* 0x00ae220000000a00 */
[----:B----4-:R-:W-:Y:S01]  /*3020*/  IADD3 R3, PT, PT, R0, UR4, RZ ;  /* 0x0000000400037c10 */ /* 0x010fe2000fffe0ff */
[----:B------:R-:W-:-:S12]  /*3030*/  UIADD3 UR5, UPT, UPT, -UR5, URZ, URZ ;  /* 0x000000ff05057290 */ /* 0x000fd8000fffe1ff */
.L_x_33:
[----:B0-----:R-:W-:-:S05]  /*3040*/  IMAD.WIDE.U32 R4, R3, 0x4, R6 ;  /* 0x0000000403047825 */ /* 0x001fca00078e0006 */
[----:B------:R-:W3:Y:S01]  /*3050*/  LDG.E R9, desc[UR8][R4.64] ;  /* 0x0000000804097981 */ /* 0x000ee2000c1e1900 */
[----:B------:R-:W-:Y:S01]  /*3060*/  UIADD3 UR5, UPT, UPT, UR5, 0x1, URZ ;  /* 0x0000000105057890 */ /* 0x000fe2000fffe0ff */
[----:B------:R-:W-:-:S03]  /*3070*/  IADD3 R3, PT, PT, R3, 0x1, RZ ;  /* 0x0000000103037810 */ /* 0x000fc60007ffe0ff */
[----:B------:R-:W-:Y:S01]  /*3080*/  UISETP.NE.AND UP0, UPT, UR5, URZ, UPT ;  /* 0x000000ff0500728c */ /* 0x000fe2000bf05270 */
[----:B---3--:R-:W-:-:S05]  /*3090*/  FADD R9, R2, -R9 ;  /* 0x8000000902097221 */ /* 0x008fca0000000000 */
[----:B------:R0:W-:Y:S03]  /*30a0*/  STG.E desc[UR8][R4.64], R9 ;  /* 0x0000000904007986 */ /* 0x0001e6000c101908 */
[----:B------:R-:W-:Y:S05]  /*30b0*/  BRA.U UP0, `(.L_x_33) ;  /* 0xfffffffd00e07547 */ /* 0x000fea000b83ffff */
.L_x_30:
[----:B------:R-:W5:Y:S02]  /*30c0*/  LDCU UR5, c[0x0][0x388] ;  /* 0x00007100ff0577ac */ /* 0x000f640008000800 */
[----:B-----5:R-:W-:-:S04]  /*30d0*/  UIADD3 UR4, UPT, UPT, UR5, -0x1, URZ ;  /* 0xffffffff05047890 */ /* 0x020fc8000fffe0ff */
[----:B------:R-:W-:-:S03]  /*30e0*/  UISETP.GE.U32.AND UP0, UPT, UR4, 0xf, UPT ;  /* 0x0000000f0400788c */ /* 0x000fc6000bf06070 */
[----:B------:R-:W-:-:S06]  /*30f0*/  UMOV UR4, URZ ;  /* 0x000000ff00047c82 */ /* 0x000fcc0008000000 */
[----:B------:R-:W-:Y:S05]  /*3100*/  BRA.U !UP0, `(.L_x_34) ;  /* 0x0000000508e07547 */ /* 0x000fea000b800000 */
[----:B------:R-:W-:Y:S01]  /*3110*/  ULOP3.LUT UR4, UR5, 0xfffffff0, URZ, 0xc0, !UPT ;  /* 0xfffffff005047892 */ /* 0x000fe2000f8ec0ff */
[----:B-1-3--:R-:W-:-:S03]  /*3120*/  IADD3 R7, PT, PT, R0, 0x7, RZ ;  /* 0x0000000700077810 */ /* 0x00afc60007ffe0ff */
[----:B------:R-:W-:-:S12]  /*3130*/  UIADD3 UR6, UPT, UPT, -UR4, URZ, URZ ;  /* 0x000000ff04067290 */ /* 0x000fd8000fffe1ff */
.L_x_35:
[----:B0---4-:R-:W2:Y:S01]  /*3140*/  LDC.64 R4, c[0x0][0x390] ;  /* 0x0000e400ff047b82 */ /* 0x011ea20000000a00 */
[----:B-1----:R-:W-:-:S07]  /*3150*/  IADD3 R9, PT, PT, R7, -0x7, RZ ;  /* 0xfffffff907097810 */ /* 0x002fce0007ffe0ff */
[----:B------:R-:W0:Y:S01]  /*3160*/  LDC.64 R2, c[0x0][0x398] ;  /* 0x0000e600ff027b82 */ /* 0x000e220000000a00 */
[----:B--2---:R-:W-:-:S06]  /*3170*/  IMAD.WIDE.U32 R10, R9, 0x4, R4 ;  /* 0x00000004090a7825 */ /* 0x004fcc00078e0004 */
[----:B------:R-:W2:Y:S01]  /*3180*/  LDG.E R11, desc[UR8][R10.64] ;  /* 0x000000080a0b7981 */ /* 0x000ea2000c1e1900 */
[----:B0-----:R-:W-:-:S05]  /*3190*/  IMAD.WIDE.U32 R8, R9, 0x4, R2 ;  /* 0x0000000409087825 */ /* 0x001fca00078e0002 */
[----:B------:R-:W2:Y:S01]  /*31a0*/  LDG.E R6, desc[UR8][R8.64] ;  /* 0x0000000808067981 */ /* 0x000ea2000c1e1900 */
[----:B------:R-:W-:-:S05]  /*31b0*/  IADD3 R13, PT, PT, R7, -0x6, RZ ;  /* 0xfffffffa070d7810 */ /* 0x000fca0007ffe0ff */
[----:B------:R-:W-:-:S04]  /*31c0*/  IMAD.WIDE.U32 R14, R13, 0x4, R4 ;  /* 0x000000040d0e7825 */ /* 0x000fc800078e0004 */
[----:B------:R-:W-:-:S04]  /*31d0*/  IMAD.WIDE.U32 R12, R13, 0x4, R2 ;  /* 0x000000040d0c7825 */ /* 0x000fc800078e0002 */
[----:B--2---:R-:W-:-:S05]  /*31e0*/  FMUL R19, R6, R11 ;  /* 0x0000000b06137220 */ /* 0x004fca0000400000 */
[----:B------:R0:W-:Y:S04]  /*31f0*/  STG.E desc[UR8][R8.64], R19 ;  /* 0x0000001308007986 */ /* 0x0001e8000c101908 */
[----:B------:R-:W2:Y:S04]  /*3200*/  LDG.E R15, desc[UR8][R14.64] ;  /* 0x000000080e0f7981 */ /* 0x000ea8000c1e1900 */
        /* <DEDUP_REMOVED lines=10> */
[----:B0-----:R-:W-:-:S04]  /*32b0*/  IMAD.WIDE.U32 R8, R23, 0x4, R2 ;  /* 0x0000000417087825 */ /* 0x001fc800078e0002 */
[----:B--2---:R-:W-:-:S05]  /*32c0*/  FMUL R19, R6, R17 ;  /* 0x0000001106137220 */ /* 0x004fca0000400000 */
[----:B------:R0:W-:Y:S04]  /*32d0*/  STG.E desc[UR8][R10.64], R19 ;  /* 0x000000130a007986 */ /* 0x0001e8000c101908 */
[----:B------:R-:W2:Y:S04]  /*32e0*/  LDG.E R15, desc[UR8][R14.64] ;  /* 0x000000080e0f7981 */ /* 0x000ea8000c1e1900 */
[----:B------:R-:W2:Y:S01]  /*32f0*/  LDG.E R6, desc[UR8][R8.64] ;  /* 0x0000000808067981 */ /* 0x000ea2000c1e1900 */
[----:B------:R-:W-:-:S05]  /*3300*/  IADD3 R23, PT, PT, R7, -0x3, RZ ;  /* 0xfffffffd07177810 */ /* 0x000fca0007ffe0ff */
[----:B------:R-:W-:-:S04]  /*3310*/  IMAD.WIDE.U32 R16, R23, 0x4, R4 ;  /* 0x0000000417107825 */ /* 0x000fc800078e0004 */
[----:B-1----:R-:W-:-:S04]  /*3320*/  IMAD.WIDE.U32 R12, R23, 0x4, R2 ;  /* 0x00000004170c7825 */ /* 0x002fc800078e0002 */
        /* <DEDUP_REMOVED lines=18> */
[----:B0-----:R-:W-:-:S04]  /*3450*/  IMAD.WIDE.U32 R18, R7, 0x4, R4 ;  /* 0x0000000407127825 */ /* 0x001fc800078e0004 */
[----:B------:R-:W-:-:S04]  /*3460*/  IMAD.WIDE.U32 R12, R7, 0x4, R2 ;  /* 0x00000004070c7825 */ /* 0x000fc800078e0002 */
[----:B--2---:R-:W-:-:S05]  /*3470*/  FMUL R23, R6, R17 ;  /* 0x0000001106177220 */ /* 0x004fca0000400000 */
[----:B------:R0:W-:Y:S04]  /*3480*/  STG.E desc[UR8][R8.64], R23 ;  /* 0x0000001708007986 */ /* 0x0001e8000c101908 */
[----:B------:R-:W2:Y:S04]  /*3490*/  LDG.E R19, desc[UR8][R18.64] ;  /* 0x0000000812137981 */ /* 0x000ea8000c1e1900 */
[----:B------:R-:W2:Y:S01]  /*34a0*/  LDG.E R6, desc[UR8][R12.64] ;  /* 0x000000080c067981 */ /* 0x000ea2000c1e1900 */
[----:B------:R-:W-:-:S05]  /*34b0*/  IADD3 R27, PT, PT, R7, 0x1, RZ ;  /* 0x00000001071b7810 */ /* 0x000fca0007ffe0ff */
[----:B------:R-:W-:-:S04]  /*34c0*/  IMAD.WIDE.U32 R14, R27, 0x4, R4 ;  /* 0x000000041b0e7825 */ /* 0x000fc800078e0004 */
[----:B-1----:R-:W-:-:S04]  /*34d0*/  IMAD.WIDE.U32 R10, R27, 0x4, R2 ;  /* 0x000000041b0a7825 */ /* 0x002fc800078e0002 */
[----:B--2---:R-:W-:-:S05]  /*34e0*/  FMUL R25, R6, R19 ;  /* 0x0000001306197220 */ /* 0x004fca0000400000 */
[----:B------:R1:W-:Y:S04]  /*34f0*/  STG.E desc[UR8][R12.64], R25 ;  /* 0x000000190c007986 */ /* 0x0003e8000c101908 */
[----:B------:R-:W2:Y:S04]  /*3500*/  LDG.E R15, desc[UR8][R14.64] ;  /* 0x000000080e0f7981 */ /* 0x000ea8000c1e1900 */
[----:B------:R-:W2:Y:S01]  /*3510*/  LDG.E R6, desc[UR8][R10.64] ;  /* 0x000000080a067981 */ /* 0x000ea2000c1e1900 */
[----:B------:R-:W-:-:S05]  /*3520*/  IADD3 R27, PT, PT, R7, 0x2, RZ ;  /* 0x00000002071b7810 */ /* 0x000fca0007ffe0ff */
[----:B------:R-:W-:-:S04]  /*3530*/  IMAD.WIDE.U32 R16, R27, 0x4, R4 ;  /* 0x000000041b107825 */ /* 0x000fc800078e0004 */
[----:B0-----:R-:W-:-:S04]  /*3540*/  IMAD.WIDE.U32 R8, R27, 0x4, R2 ;  /* 0x000000041b087825 */ /* 0x001fc800078e0002 */
        /* <DEDUP_REMOVED lines=37> */
[----:B------:R-:W0:Y:S04]  /*37a0*/  LDG.E R15, desc[UR8][R14.64] ;  /* 0x000000080e0f7981 */ /* 0x000e28000c1e1900 */
[----:B------:R-:W0:Y:S01]  /*37b0*/  LDG.E R6, desc[UR8][R10.64] ;  /* 0x000000080a067981 */ /* 0x000e22000c1e1900 */
[----:B------:R-:W-:-:S05]  /*37c0*/  IADD3 R19, PT, PT, R7, 0x8, RZ ;  /* 0x0000000807137810 */ /* 0x000fca0007ffe0ff */
[----:B------:R-:W-:-:S04]  /*37d0*/  IMAD.WIDE.U32 R4, R19, 0x4, R4 ;  /* 0x0000000413047825 */ /* 0x000fc800078e0004 */
[----:B------:R-:W-:-:S04]  /*37e0*/  IMAD.WIDE.U32 R2, R19, 0x4, R2 ;  /* 0x0000000413027825 */ /* 0x000fc800078e0002 */
[----:B0-----:R-:W-:-:S05]  /*37f0*/  FMUL R9, R6, R15 ;  /* 0x0000000f06097220 */ /* 0x001fca0000400000 */
[----:B------:R1:W-:Y:S04]  /*3800*/  STG.E desc[UR8][R10.64], R9 ;  /* 0x000000090a007986 */ /* 0x0003e8000c101908 */
[----:B------:R-:W2:Y:S04]  /*3810*/  LDG.E R5, desc[UR8][R4.64] ;  /* 0x0000000804057981 */ /* 0x000ea8000c1e1900 */
[----:B------:R-:W2:Y:S01]  /*3820*/  LDG.E R6, desc[UR8][R2.64] ;  /* 0x0000000802067981 */ /* 0x000ea2000c1e1900 */
[----:B------:R-:W-:-:S04]  /*3830*/  UIADD3 UR6, UPT, UPT, UR6, 0x10, URZ ;  /* 0x0000001006067890 */ /* 0x000fc8000fffe0ff */
[----:B------:R-:W-:Y:S01]  /*3840*/  UISETP.NE.AND UP0, UPT, UR6, URZ, UPT ;  /* 0x000000ff0600728c */ /* 0x000fe2000bf05270 */
[----:B------:R-:W-:Y:S01]  /*3850*/  IADD3 R7, PT, PT, R7, 0x10, RZ ;  /* 0x0000001007077810 */ /* 0x000fe20007ffe0ff */
[----:B--2---:R-:W-:-:S05]  /*3860*/  FMUL R17, R6, R5 ;  /* 0x0000000506117220 */ /* 0x004fca0000400000 */
[----:B------:R1:W-:Y:S02]  /*3870*/  STG.E desc[UR8][R2.64], R17 ;  /* 0x0000001102007986 */ /* 0x0003e4000c101908 */
[----:B------:R-:W-:Y:S05]  /*3880*/  BRA.U UP0, `(.L_x_35) ;  /* 0xfffffff9002c7547 */ /* 0x000fea000b83ffff */
.L_x_34:
[----:B------:R-:W-:Y:S05]  /*3890*/  @!P2 EXIT ;  /* 0x000000000000a94d */ /* 0x000fea0003800000 */
[----:B------:R-:W-:Y:S02]  /*38a0*/  UISETP.GE.U32.AND UP0, UPT, UR7, 0x8, UPT ;  /* 0x000000080700788c */ /* 0x000fe4000bf06070 */
[----:B------:R-:W-:-:S06]  /*38b0*/  ULOP3.LUT UR6, UR5, 0x7, URZ, 0xc0, !UPT ;  /* 0x0000000705067892 */ /* 0x000fcc000f8ec0ff */
[----:B------:R-:W-:Y:S01]  /*38c0*/  ISETP.NE.AND P0, PT, RZ, UR6, PT ;  /* 0x00000006ff007c0c */ /* 0x000fe2000bf05270 */
[----:B------:R-:W-:-:S12]  /*38d0*/  BRA.U !UP0, `(.L_x_36) ;  /* 0x0000000108ec7547 */ /* 0x000fd8000b800000 */
[----:B0--34-:R-:W2:Y:S01]  /*38e0*/  LDC.64 R4, c[0x0][0x390] ;  /* 0x0000e400ff047b82 */ /* 0x019ea20000000a00 */
[----:B-1----:R-:W-:-:S07]  /*38f0*/  IADD3 R7, PT, PT, R0, UR4, RZ ;  /* 0x0000000400077c10 */ /* 0x002fce000fffe0ff */
[----:B------:R-:W0:Y:S01]  /*3900*/  LDC.64 R2, c[0x0][0x398] ;  /* 0x0000e600ff027b82 */ /* 0x000e220000000a00 */
[----:B--2---:R-:W-:-:S06]  /*3910*/  IMAD.WIDE.U32 R10, R7, 0x4, R4 ;  /* 0x00000004070a7825 */ /* 0x004fcc00078e0004 */
[----:B------:R-:W2:Y:S01]  /*3920*/  LDG.E R11, desc[UR8][R10.64] ;  /* 0x000000080a0b7981 */ /* 0x000ea2000c1e1900 */
[----:B0-----:R-:W-:-:S05]  /*3930*/  IMAD.WIDE.U32 R8, R7, 0x4, R2 ;  /* 0x0000000407087825 */ /* 0x001fca00078e0002 */
[----:B------:R-:W2:Y:S01]  /*3940*/  LDG.E R6, desc[UR8][R8.64] ;  /* 0x0000000808067981 */ /* 0x000ea2000c1e1900 */
[----:B------:R-:W-:-:S05]  /*3950*/  IADD3 R13, PT, PT, R7, 0x1, RZ ;  /* 0x00000001070d7810 */ /* 0x000fca0007ffe0ff */
[----:B------:R-:W-:-:S04]  /*3960*/  IMAD.WIDE.U32 R14, R13, 0x4, R4 ;  /* 0x000000040d0e7825 */ /* 0x000fc800078e0004 */
[----:B------:R-:W-:-:S04]  /*3970*/  IMAD.WIDE.U32 R12, R13, 0x4, R2 ;  /* 0x000000040d0c7825 */ /* 0x000fc800078e0002 */
[----:B--2---:R-:W-:-:S05]  /*3980*/  FMUL R19, R6, R11 ;  /* 0x0000000b06137220 */ /* 0x004fca0000400000 */
[----:B------:R0:W-:Y:S04]  /*3990*/  STG.E desc[UR8][R8.64], R19 ;  /* 0x0000001308007986 */ /* 0x0001e8000c101908 */
[----:B------:R-:W2:Y:S04]  /*39a0*/  LDG.E R15, desc[UR8][R14.64] ;  /* 0x000000080e0f7981 */ /* 0x000ea8000c1e1900 */
        /* <DEDUP_REMOVED lines=41> */
[----:B------:R-:W0:Y:S04]  /*3c40*/  LDG.E R5, desc[UR8][R4.64] ;  /* 0x0000000804057981 */ /* 0x000e28000c1e1900 */
[----:B------:R-:W0:Y:S01]  /*3c50*/  LDG.E R6, desc[UR8][R2.64] ;  /* 0x0000000802067981 */ /* 0x000e22000c1e1900 */
[----:B------:R-:W-:Y:S01]  /*3c60*/  UIADD3 UR4, UPT, UPT, UR4, 0x8, URZ ;  /* 0x0000000804047890 */ /* 0x000fe2000fffe0ff */
[----:B0-----:R-:W-:-:S05]  /*3c70*/  FMUL R13, R6, R5 ;  /* 0x00000005060d7220 */ /* 0x001fca0000400000 */
[----:B------:R1:W-:Y:S06]  /*3c80*/  STG.E desc[UR8][R2.64], R13 ;  /* 0x0000000d02007986 */ /* 0x0003ec000c101908 */
.L_x_36:
[----:B------:R-:W-:Y:S05]  /*3c90*/  @!P0 EXIT ;  /* 0x000000000000894d */ /* 0x000fea0003800000 */
[----:B------:R-:W-:Y:S02]  /*3ca0*/  UISETP.GE.U32.AND UP0, UPT, UR6, 0x4, UPT ;  /* 0x000000040600788c */ /* 0x000fe4000bf06070 */
[----:B------:R-:W-:-:S06]  /*3cb0*/  ULOP3.LUT UR5, UR5, 0x3, URZ, 0xc0, !UPT ;  /* 0x0000000305057892 */ /* 0x000fcc000f8ec0ff */
[----:B------:R-:W-:Y:S01]  /*3cc0*/  ISETP.NE.AND P0, PT, RZ, UR5, PT ;  /* 0x00000005ff007c0c */ /* 0x000fe2000bf05270 */
[----:B------:R-:W-:-:S12]  /*3cd0*/  BRA.U !UP0, `(.L_x_37) ;  /* 0x00000001087c7547 */ /* 0x000fd8000b800000 */
[----:B0--34-:R-:W0:Y:S01]  /*3ce0*/  LDC.64 R4, c[0x0][0x390] ;  /* 0x0000e400ff047b82 */ /* 0x019e220000000a00 */
[----:B-12---:R-:W-:-:S07]  /*3cf0*/  IADD3 R21, PT, PT, R0, UR4, RZ ;  /* 0x0000000400157c10 */ /* 0x006fce000fffe0ff */
[----:B------:R-:W1:Y:S01]  /*3d00*/  LDC.64 R2, c[0x0][0x398] ;  /* 0x0000e600ff027b82 */ /* 0x000e620000000a00 */
[----:B0-----:R-:W-:-:S06]  /*3d10*/  IMAD.WIDE.U32 R8, R21, 0x4, R4 ;  /* 0x0000000415087825 */ /* 0x001fcc00078e0004 */
[----:B------:R-:W2:Y:S01]  /*3d20*/  LDG.E R9, desc[UR8][R8.64] ;  /* 0x0000000808097981 */ /* 0x000ea2000c1e1900 */
[----:B-1----:R-:W-:-:S05]  /*3d30*/  IMAD.WIDE.U32 R6, R21, 0x4, R2 ;  /* 0x0000000415067825 */ /* 0x002fca00078e0002 */
[----:B------:R-:W2:Y:S01]  /*3d40*/  LDG.E R10, desc[UR8][R6.64] ;  /* 0x00000008060a7981 */ /* 0x000ea2000c1e1900 */
[----:B------:R-:W-:-:S05]  /*3d50*/  IADD3 R11, PT, PT, R21, 0x1, RZ ;  /* 0x00000001150b7810 */ /* 0x000fca0007ffe0ff */
[----:B------:R-:W-:-:S04]  /*3d60*/  IMAD.WIDE.U32 R12, R11, 0x4, R4 ;  /* 0x000000040b0c7825 */ /* 0x000fc800078e0004 */
[----:B--2---:R-:W-:Y:S01]  /*3d70*/  FMUL R17, R10, R9 ;  /* 0x000000090a117220 */ /* 0x004fe20000400000 */
[----:B------:R-:W-:-:S04]  /*3d80*/  IMAD.WIDE.U32 R10, R11, 0x4, R2 ;  /* 0x000000040b0a7825 */ /* 0x000fc800078e0002 */
[----:B------:R0:W-:Y:S04]  /*3d90*/  STG.E desc[UR8][R6.64], R17 ;  /* 0x0000001106007986 */ /* 0x0001e8000c101908 */
[----:B------:R-:W2:Y:S04]  /*3da0*/  LDG.E R13, desc[UR8][R12.64] ;  /* 0x000000080c0d7981 */ /* 0x000ea8000c1e1900 */
[----:B------:R-:W2:Y:S01]  /*3db0*/  LDG.E R14, desc[UR8][R10.64] ;  /* 0x000000080a0e7981 */ /* 0x000ea2000c1e1900 */
[----:B------:R-:W-:-:S05]  /*3dc0*/  IADD3 R23, PT, PT, R21, 0x2, RZ ;  /* 0x0000000215177810 */ /* 0x000fca0007ffe0ff */
[----:B------:R-:W-:-:S04]  /*3dd0*/  IMAD.WIDE.U32 R8, R23, 0x4, R2 ;  /* 0x0000000417087825 */ /* 0x000fc800078e0002 */
[----:B--2---:R-:W-:Y:S01]  /*3de0*/  FMUL R19, R14, R13 ;  /* 0x0000000d0e137220 */ /* 0x004fe20000400000 */
[----:B------:R-:W-:-:S04]  /*3df0*/  IMAD.WIDE.U32 R14, R23, 0x4, R4 ;  /* 0x00000004170e7825 */ /* 0x000fc800078e0004 */
        /* <DEDUP_REMOVED lines=10> */
[----:B------:R-:W-:Y:S01]  /*3ea0*/  UIADD3 UR4, UPT, UPT, UR4, 0x4, URZ ;  /* 0x0000000404047890 */ /* 0x000fe2000fffe0ff */
[----:B--2---:R-:W-:-:S05]  /*3eb0*/  FMUL R13, R6, R5 ;  /* 0x00000005060d7220 */ /* 0x004fca0000400000 */
[----:B------:R1:W-:Y:S06]  /*3ec0*/  STG.E desc[UR8][R2.64], R13 ;  /* 0x0000000d02007986 */ /* 0x0003ec000c101908 */
.L_x_37:
[----:B------:R-:W-:Y:S05]  /*3ed0*/  @!P0 EXIT ;  /* 0x000000000000894d */ /* 0x000fea0003800000 */
[----:B01-34-:R-:W0:Y:S01]  /*3ee0*/  LDC.64 R8, c[0x0][0x390] ;  /* 0x0000e400ff087b82 */ /* 0x01be220000000a00 */
[----:B--2---:R-:W-:Y:S01]  /*3ef0*/  IADD3 R11, PT, PT, R0, UR4, RZ ;  /* 0x00000004000b7c10 */ /* 0x004fe2000fffe0ff */
[----:B------:R-:W-:-:S06]  /*3f00*/  UIADD3 UR5, UPT, UPT, -UR5, URZ, URZ ;  /* 0x000000ff05057290 */ /* 0x000fcc000fffe1ff */
[----:B------:R-:W1:Y:S06]  /*3f10*/  LDC.64 R6, c[0x0][0x398] ;  /* 0x0000e600ff067b82 */ /* 0x000e6c0000000a00 */
.L_x_38:
[----:B0-----:R-:W-:-:S04]  /*3f20*/  IMAD.WIDE.U32 R4, R11, 0x4, R8 ;  /* 0x000000040b047825 */ /* 0x001fc800078e0008 */
[C---:B-12---:R-:W-:Y:S02]  /*3f30*/  IMAD.WIDE.U32 R2, R11.reuse, 0x4, R6 ;  /* 0x000000040b027825 */ /* 0x046fe400078e0006 */
[----:B------:R-:W2:Y:S04]  /*3f40*/  LDG.E R5, desc[UR8][R4.64] ;  /* 0x0000000804057981 */ /* 0x000ea8000c1e1900 */
[----:B------:R-:W2:Y:S01]  /*3f50*/  LDG.E R0, desc[UR8][R2.64] ;  /* 0x0000000802007981 */ /* 0x000ea2000c1e1900 */
[----:B------:R-:W-:Y:S01]  /*3f60*/  UIADD3 UR5, UPT, UPT, UR5, 0x1, URZ ;  /* 0x0000000105057890 */ /* 0x000fe2000fffe0ff */
[----:B------:R-:W-:-:S03]  /*3f70*/  IADD3 R11, PT, PT, R11, 0x1, RZ ;  /* 0x000000010b0b7810 */ /* 0x000fc60007ffe0ff */
[----:B------:R-:W-:Y:S01]  /*3f80*/  UISETP.NE.AND UP0, UPT, UR5, URZ, UPT ;  /* 0x000000ff0500728c */ /* 0x000fe2000bf05270 */
[----:B--2---:R-:W-:-:S05]  /*3f90*/  FMUL R13, R0, R5 ;  /* 0x00000005000d7220 */ /* 0x004fca0000400000 */
[----:B------:R2:W-:Y:S03]  /*3fa0*/  STG.E desc[UR8][R2.64], R13 ;  /* 0x0000000d02007986 */ /* 0x0005e6000c101908 */
[----:B------:R-:W-:Y:S05]  /*3fb0*/  BRA.U UP0, `(.L_x_38) ;  /* 0xfffffffd00d87547 */ /* 0x000fea000b83ffff */
[----:B------:R-:W-:Y:S05]  /*3fc0*/  EXIT ;  /* 0x000000000000794d */ /* 0x000fea0003800000 */
.L_x_39:
        /* <DEDUP_REMOVED lines=11> */
.L_x_45:


//--------------------- .text.one_hot_cast_u8     --------------------------
	.section	.text.one_hot_cast_u8,"ax",@progbits
	.align	128
        .global         one_hot_cast_u8
        .type           one_hot_cast_u8,@function
        .size           one_hot_cast_u8,(.L_x_46 - one_hot_cast_u8)
        .other          one_hot_cast_u8,@"STO_CUDA_ENTRY STV_DEFAULT"
one_hot_cast_u8:
.text.one_hot_cast_u8:
        /* <DEDUP_REMOVED lines=9> */
[----:B------:R-:W1:Y:S01]  /*0090*/  LDC.64 R2, c[0x0][0x390] ;  /* 0x0000e400ff027b82 */ /* 0x000e620000000a00 */
[----:B------:R-:W2:Y:S01]  /*00a0*/  LDCU.64 UR4, c[0x0][0x358] ;  /* 0x00006b00ff0477ac */ /* 0x000ea20008000a00 */
[C---:B0-----:R-:W-:Y:S01]  /*00b0*/  IADD3 R4, P0, PT, R0.reuse, UR6, RZ ;  /* 0x0000000600047c10 */ /* 0x041fe2000ff1e0ff */
[----:B------:R-:W0:Y:S03]  /*00c0*/  LDCU UR6, c[0x0][0x388] ;  /* 0x00007100ff0677ac */ /* 0x000e260008000800 */
[----:B------:R-:W-:-:S06]  /*00d0*/  LEA.HI.X.SX32 R5, R0, UR7, 0x1, P0 ;  /* 0x0000000700057c11 */ /* 0x000fcc00080f0eff */
[----:B--2---:R-:W0:Y:S01]  /*00e0*/  LDG.E.U8 R5, desc[UR4][R4.64] ;  /* 0x0000000404057981 */ /* 0x004e22000c1e1100 */
[----:B------:R-:W-:Y:S02]  /*00f0*/  HFMA2 R9, -RZ, RZ, 1.875, 0 ;  /* 0x3f800000ff097431 */ /* 0x000fe400000001ff */
[----:B0-----:R-:W-:-:S04]  /*0100*/  IMAD R7, R0, UR6, R5 ;  /* 0x0000000600077c24 */ /* 0x001fc8000f8e0205 */
[----:B-1----:R-:W-:-:S05]  /*0110*/  IMAD.WIDE.U32 R2, R7, 0x4, R2 ;  /* 0x0000000407027825 */ /* 0x002fca00078e0002 */
[----:B------:R-:W-:Y:S01]  /*0120*/  STG.E desc[UR4][R2.64], R9 ;  /* 0x0000000902007986 */ /* 0x000fe2000c101904 */
[----:B------:R-:W-:Y:S05]  /*0130*/  EXIT ;  /* 0x000000000000794d */ /* 0x000fea0003800000 */
.L_x_40:
        /* <DEDUP_REMOVED lines=12> */
.L_x_46:


//--------------------- .text.cast_scale_u8       --------------------------
	.section	.text.cast_scale_u8,"ax",@progbits
	.align	128
        .global         cast_scale_u8
        .type           cast_scale_u8,@function
        .size           cast_scale_u8,(.L_x_47 - cast_scale_u8)
        .other          cast_scale_u8,@"STO_CUDA_ENTRY STV_DEFAULT"
cast_scale_u8:
.text.cast_scale_u8:
        /* <DEDUP_REMOVED lines=13> */
[----:B------:R-:W-:-:S05]  /*00d0*/  LEA.HI.X.SX32 R5, R7, UR7, 0x1, P0 ;  /* 0x0000000707057c11 */ /* 0x000fca00080f0eff */
[----:B--2---:R-:W2:Y:S01]  /*00e0*/  LDG.E.U8 R4, desc[UR4][R4.64] ;  /* 0x0000000404047981 */ /* 0x004ea2000c1e1100 */
[----:B-1----:R-:W-:Y:S01]  /*00f0*/  IMAD.WIDE R2, R7, 0x4, R2 ;  /* 0x0000000407027825 */ /* 0x002fe200078e0202 */
[----:B--2---:R-:W-:-:S05]  /*0100*/  I2FP.F32.U32 R0, R4 ;  /* 0x0000000400007245 */ /* 0x004fca0000201000 */
[----:B0-----:R-:W-:-:S05]  /*0110*/  FMUL R7, R0, UR6 ;  /* 0x0000000600077c20 */ /* 0x001fca0008400000 */
[----:B------:R-:W-:Y:S01]  /*0120*/  STG.E desc[UR4][R2.64], R7 ;  /* 0x0000000702007986 */ /* 0x000fe2000c101904 */
[----:B------:R-:W-:Y:S05]  /*0130*/  EXIT ;  /* 0x000000000000794d */ /* 0x000fea0003800000 */
.L_x_41:
        /* <DEDUP_REMOVED lines=12> */
.L_x_47:


//--------------------- .nv.shared.reserved.0     --------------------------
	.section	.nv.shared.reserved.0,"aw",@nobits
	.weak		__nv_reservedSMEM_offset_0_alias
	.size		__nv_reservedSMEM_offset_0_alias, 0, 64
	.other		__nv_reservedSMEM_offset_0_alias,@"STO_CUDA_RESERVED_SHARED STV_DEFAULT"
__nv_reservedSMEM_offset_0_alias:
	.zero		0
	.zero		64


//--------------------- .nv.shared.reduce_sum_partial --------------------------
	.section	.nv.shared.reduce_sum_partial,"aw",@nobits
	.sectionflags	@""
	.align	4
.nv.shared.reduce_sum_partial:
	.zero		3072


//--------------------- .nv.constant0.reduce_sum_final --------------------------
	.section	.nv.constant0.reduce_sum_final,"a",@progbits
	.sectionflags	@""
	.align	4
.nv.constant0.reduce_sum_final:
	.zero		916


//--------------------- .nv.constant0.reduce_sum_partial --------------------------
	.section	.nv.constant0.reduce_sum_partial,"a",@progbits
	.sectionflags	@""
	.align	4
.nv.constant0.reduce_sum_partial:
	.zero		916


//--------------------- .nv.constant0.cross_entropy_backward --------------------------
	.section	.nv.constant0.cross_entropy_backward,"a",@progbits
	.sectionflags	@""
	.align	4
.nv.constant0.cross_entropy_backward:
	.zero		924


//--------------------- .nv.constant0.cross_entropy_forward --------------------------
	.section	.nv.constant0.cross_entropy_forward,"a",@progbits
	.sectionflags	@""
	.align	4
.nv.constant0.cross_entropy_forward:
	.zero		932


//--------------------- .nv.constant0.one_hot_cast_u8 --------------------------
	.section	.nv.constant0.one_hot_cast_u8,"a",@progbits
	.sectionflags	@""
	.align	4
.nv.constant0.one_hot_cast_u8:
	.zero		924


//--------------------- .nv.constant0.cast_scale_u8 --------------------------
	.section	.nv.constant0.cast_scale_u8,"a",@progbits
	.sectionflags	@""
	.align	4
.nv.constant0.cast_scale_u8:
	.zero		924


//--------------------- SYMBOLS --------------------------

	.type		.nv.reservedSmem.offset0,@object
	.size		.nv.reservedSmem.offset0,0x4
	.type		.nv.reservedSmem.cap,@object
	.size		.nv.reservedSmem.cap,0x4
